// auto-generated by cutlass_sweep.conv — config: {"arch": "sm_90", "cluster_m": 1, "cluster_n": 1, "conv_kind": "fprop", "dtype": "tf32", "ndim": 2, "tile_k": 32, "tile_m": 256, "tile_n": 128}
#include "cutlass/cutlass.h"
#include "cute/tensor.hpp"
#include "cutlass/kernel_hardware_info.hpp"
#include "cutlass/conv/convolution.h"
#include "cutlass/conv/dispatch_policy.hpp"
#include "cutlass/conv/collective/collective_builder.hpp"
#include "cutlass/conv/kernel/conv_universal.hpp"
#include "cutlass/conv/device/conv_universal_adapter.hpp"
#include "cutlass/epilogue/collective/collective_builder.hpp"

using namespace cute;
using Elem = cutlass::tfloat32_t;
using Acc  = float;
using LayoutAB = cutlass::layout::TensorNHWC;
using LayoutC  = cutlass::layout::TensorNHWC;
constexpr auto ConvOp = cutlass::conv::Operator::kFprop;
using TileShape    = Shape<_256, _128, Shape<_32>>;
using ClusterShape = Shape<_1, _1, _1>;

using CollectiveEpilogue = typename cutlass::epilogue::collective::CollectiveBuilder<
    cutlass::arch::Sm90, cutlass::arch::OpClassTensorOp,
    TileShape, ClusterShape,
    cutlass::epilogue::collective::EpilogueTileAuto,
    Acc, Acc,
    Elem, LayoutC, 128 / cutlass::sizeof_bits<Elem>::value,
    Elem, LayoutC, 128 / cutlass::sizeof_bits<Elem>::value,
    cutlass::epilogue::collective::EpilogueScheduleAuto
  >::CollectiveOp;

using CollectiveMainloop = typename cutlass::conv::collective::CollectiveBuilder<
    cutlass::arch::Sm90, cutlass::arch::OpClassTensorOp, ConvOp,
    Elem, LayoutAB, 128 / cutlass::sizeof_bits<Elem>::value,
    Elem, LayoutAB, 128 / cutlass::sizeof_bits<Elem>::value,
    Acc,
    TileShape, ClusterShape,
    cutlass::conv::collective::StageCountAutoCarveout<
        static_cast<int>(sizeof(typename CollectiveEpilogue::SharedStorage))>,
    cutlass::conv::collective::KernelScheduleAuto
  >::CollectiveOp;

using ProblemShape = cutlass::conv::ConvProblemShape<
    ConvOp, CollectiveMainloop::DispatchPolicy::NumSpatialDimensions>;
using ConvKernel = cutlass::conv::kernel::ConvUniversal<
    ProblemShape, CollectiveMainloop, CollectiveEpilogue>;
using Conv = cutlass::conv::device::ConvUniversalAdapter<ConvKernel>;

auto* _anchor = &cutlass::device_kernel<ConvKernel>;


// ===== COMPILED SASS (sm_90a) =====

	.target	sm_90a

	.elftype	@"ET_EXEC"


//--------------------- .note.nv.tkinfo           --------------------------
	.section	.note.nv.tkinfo,"",@"SHT_NOTE"
	.sectionflags	@"SHF_NOTE_NV_TKINFO"
	.tkinfo
        /*0018*/ 	.word	0x00000002
        /*0030*/ 	.string	""
        /*0030*/ 	.string	"ptxas"
        /*0030*/ 	.string	"Cuda compilation tools, release 13.0, V13.0.88"
        /*0030*/ 	.string	"Build cuda_13.0.r13.0/compiler.36424714_0"
        /*0030*/ 	.string	"-arch sm_90a -m 64 "



//--------------------- .note.nv.cuinfo           --------------------------
	.section	.note.nv.cuinfo,"",@"SHT_NOTE"
	.sectionflags	@"SHF_NOTE_NV_CUINFO"
        /*0018*/ 	.short	0x0002
        /*001a*/ 	.short	0x005a
        /*001c*/ 	.short	0x0082
	.zero		2


//--------------------- .nv.info                  --------------------------
	.section	.nv.info,"",@"SHT_CUDA_INFO"
	.align	4


	//----- nvinfo : EIATTR_REGCOUNT
	.align		4
        /*0000*/ 	.byte	0x04, 0x2f
        /*0002*/ 	.short	(.L_12 - .L_11)
	.align		4
.L_11:
        /*0004*/ 	.word	index@(_ZN7cutlass13device_kernelINS_4conv6kernel13ConvUniversalINS1_16ConvProblemShapeILNS1_8OperatorE0ELi2EEENS1_10collective14CollectiveConvINS1_46MainloopSm90TmaGmmaWarpSpecializedImplicitGemmILS5_0ELi4ELi2EN4cute5tupleIJNSA_1CILi1EEESD_SD_EEENS1_36KernelImplicitTmaWarpSpecializedSm90ELi1EEENSB_IJNSC_ILi256EEENSC_ILi128EEENSB_IJNSC_ILi32EEEEEEEEENS_10tfloat32_tESM_NSA_8TiledMMAINSA_8MMA_AtomIJNSA_4SM904GMMA30MMA_64x128x8_F32TF32TF32_SS_TNILNSQ_7ScaleInE1ELSS_1EEEEEENSA_6LayoutISE_NSB_IJNSC_ILi0EEESW_SW_EEEEENSB_IJNSA_10UnderscoreESZ_SZ_EEEEENS7_6detail26Sm90ImplicitGemmTileTraitsINSA_20SM90_TMA_LOAD_IM2COLENSA_14ComposedLayoutINSA_7SwizzleILi3ELi4ELi3EEENSA_18smem_ptr_flag_bitsILi32EEENSV_INSB_IJNSB_IJNSC_ILi8EEESJ_EEENSB_IJSJ_SD_EEENSB_IJSD_NSC_ILi4EEEEEEEEENSB_IJNSB_IJSJ_SH_EEENSB_IJSD_SW_EEENSB_IJSW_NSC_ILi8192EEEEEEEEEEEEEvEENS13_INSA_13SM90_TMA_LOADENS15_IS17_S19_NSV_INSB_IJNSB_IJS1A_NSC_ILi16EEEEEES1C_S1E_EEENSB_IJS1G_S1H_NSB_IJSW_NSC_ILi4096EEEEEEEEEEEEEvEEEENS_8epilogue10collective6detail29Sm90TmaWarpSpecializedAdapterINS20_15DefaultEpilogueISM_NSB_IJNSB_IJlllEEESD_SW_EEES25_NS1Z_6thread17LinearCombinationISM_Li1EffLNS26_9ScaleType4KindE0ELNS_15FloatRoundStyleE2ESM_EENS_4gemm15EpilogueDefaultEEEEEvvEEEEvNT_6ParamsE)
        /*0008*/ 	.word	0x000000ff


	//----- nvinfo : EIATTR_FRAME_SIZE
	.align		4
.L_12:
        /*000c*/ 	.byte	0x04, 0x11
        /*000e*/ 	.short	(.L_14 - .L_13)
	.align		4
.L_13:
        /*0010*/ 	.word	index@(_ZN7cutlass13device_kernelINS_4conv6kernel13ConvUniversalINS1_16ConvProblemShapeILNS1_8OperatorE0ELi2EEENS1_10collective14CollectiveConvINS1_46MainloopSm90TmaGmmaWarpSpecializedImplicitGemmILS5_0ELi4ELi2EN4cute5tupleIJNSA_1CILi1EEESD_SD_EEENS1_36KernelImplicitTmaWarpSpecializedSm90ELi1EEENSB_IJNSC_ILi256EEENSC_ILi128EEENSB_IJNSC_ILi32EEEEEEEEENS_10tfloat32_tESM_NSA_8TiledMMAINSA_8MMA_AtomIJNSA_4SM904GMMA30MMA_64x128x8_F32TF32TF32_SS_TNILNSQ_7ScaleInE1ELSS_1EEEEEENSA_6LayoutISE_NSB_IJNSC_ILi0EEESW_SW_EEEEENSB_IJNSA_10UnderscoreESZ_SZ_EEEEENS7_6detail26Sm90ImplicitGemmTileTraitsINSA_20SM90_TMA_LOAD_IM2COLENSA_14ComposedLayoutINSA_7SwizzleILi3ELi4ELi3EEENSA_18smem_ptr_flag_bitsILi32EEENSV_INSB_IJNSB_IJNSC_ILi8EEESJ_EEENSB_IJSJ_SD_EEENSB_IJSD_NSC_ILi4EEEEEEEEENSB_IJNSB_IJSJ_SH_EEENSB_IJSD_SW_EEENSB_IJSW_NSC_ILi8192EEEEEEEEEEEEEvEENS13_INSA_13SM90_TMA_LOADENS15_IS17_S19_NSV_INSB_IJNSB_IJS1A_NSC_ILi16EEEEEES1C_S1E_EEENSB_IJS1G_S1H_NSB_IJSW_NSC_ILi4096EEEEEEEEEEEEEvEEEENS_8epilogue10collective6detail29Sm90TmaWarpSpecializedAdapterINS20_15DefaultEpilogueISM_NSB_IJNSB_IJlllEEESD_SW_EEES25_NS1Z_6thread17LinearCombinationISM_Li1EffLNS26_9ScaleType4KindE0ELNS_15FloatRoundStyleE2ESM_EENS_4gemm15EpilogueDefaultEEEEEvvEEEEvNT_6ParamsE)
        /*0014*/ 	.word	0x000003e8


	//----- nvinfo : EIATTR_MIN_STACK_SIZE
	.align		4
.L_14:
        /*0018*/ 	.byte	0x04, 0x12
        /*001a*/ 	.short	(.L_16 - .L_15)
	.align		4
.L_15:
        /*001c*/ 	.word	index@(_ZN7cutlass13device_kernelINS_4conv6kernel13ConvUniversalINS1_16ConvProblemShapeILNS1_8OperatorE0ELi2EEENS1_10collective14CollectiveConvINS1_46MainloopSm90TmaGmmaWarpSpecializedImplicitGemmILS5_0ELi4ELi2EN4cute5tupleIJNSA_1CILi1EEESD_SD_EEENS1_36KernelImplicitTmaWarpSpecializedSm90ELi1EEENSB_IJNSC_ILi256EEENSC_ILi128EEENSB_IJNSC_ILi32EEEEEEEEENS_10tfloat32_tESM_NSA_8TiledMMAINSA_8MMA_AtomIJNSA_4SM904GMMA30MMA_64x128x8_F32TF32TF32_SS_TNILNSQ_7ScaleInE1ELSS_1EEEEEENSA_6LayoutISE_NSB_IJNSC_ILi0EEESW_SW_EEEEENSB_IJNSA_10UnderscoreESZ_SZ_EEEEENS7_6detail26Sm90ImplicitGemmTileTraitsINSA_20SM90_TMA_LOAD_IM2COLENSA_14ComposedLayoutINSA_7SwizzleILi3ELi4ELi3EEENSA_18smem_ptr_flag_bitsILi32EEENSV_INSB_IJNSB_IJNSC_ILi8EEESJ_EEENSB_IJSJ_SD_EEENSB_IJSD_NSC_ILi4EEEEEEEEENSB_IJNSB_IJSJ_SH_EEENSB_IJSD_SW_EEENSB_IJSW_NSC_ILi8192EEEEEEEEEEEEEvEENS13_INSA_13SM90_TMA_LOADENS15_IS17_S19_NSV_INSB_IJNSB_IJS1A_NSC_ILi16EEEEEES1C_S1E_EEENSB_IJS1G_S1H_NSB_IJSW_NSC_ILi4096EEEEEEEEEEEEEvEEEENS_8epilogue10collective6detail29Sm90TmaWarpSpecializedAdapterINS20_15DefaultEpilogueISM_NSB_IJNSB_IJlllEEESD_SW_EEES25_NS1Z_6thread17LinearCombinationISM_Li1EffLNS26_9ScaleType4KindE0ELNS_15FloatRoundStyleE2ESM_EENS_4gemm15EpilogueDefaultEEEEEvvEEEEvNT_6ParamsE)
        /*0020*/ 	.word	0x000003e8
.L_16:


//--------------------- .nv.compat                --------------------------
	.section	.nv.compat,"",@"SHT_CUDA_COMPAT_INFO"
	.align	4
        /*0000*/ 	.byte	0x02, 0x09, 0x01, 0x00, 0x02, 0x02, 0x04, 0x00, 0x02, 0x05, 0x05, 0x00, 0x03, 0x07, 0x01, 0x01
        /*0010*/ 	.byte	0x02, 0x03, 0x01, 0x00, 0x02, 0x06, 0x01, 0x00, 0x04, 0x0b, 0x08, 0x00, 0x00, 0x00, 0x00, 0x00
        /*0020*/ 	.byte	0x00, 0x00, 0x00, 0x00


//--------------------- .nv.info._ZN7cutlass13device_kernelINS_4conv6kernel13ConvUniversalINS1_16ConvProblemShapeILNS1_8OperatorE0ELi2EEENS1_10collective14CollectiveConvINS1_46MainloopSm90TmaGmmaWarpSpecializedImplicitGemmILS5_0ELi4ELi2EN4cute5tupleIJNSA_1CILi1EEESD_SD_EEENS1_36KernelImplicitTmaWarpSpecializedSm90ELi1EEENSB_IJNSC_ILi256EEENSC_ILi128EEENSB_IJNSC_ILi32EEEEEEEEENS_10tfloat32_tESM_NSA_8TiledMMAINSA_8MMA_AtomIJNSA_4SM904GMMA30MMA_64x128x8_F32TF32TF32_SS_TNILNSQ_7ScaleInE1ELSS_1EEEEEENSA_6LayoutISE_NSB_IJNSC_ILi0EEESW_SW_EEEEENSB_IJNSA_10UnderscoreESZ_SZ_EEEEENS7_6detail26Sm90ImplicitGemmTileTraitsINSA_20SM90_TMA_LOAD_IM2COLENSA_14ComposedLayoutINSA_7SwizzleILi3ELi4ELi3EEENSA_18smem_ptr_flag_bitsILi32EEENSV_INSB_IJNSB_IJNSC_ILi8EEESJ_EEENSB_IJSJ_SD_EEENSB_IJSD_NSC_ILi4EEEEEEEEENSB_IJNSB_IJSJ_SH_EEENSB_IJSD_SW_EEENSB_IJSW_NSC_ILi8192EEEEEEEEEEEEEvEENS13_INSA_13SM90_TMA_LOADENS15_IS17_S19_NSV_INSB_IJNSB_IJS1A_NSC_ILi16EEEEEES1C_S1E_EEENSB_IJS1G_S1H_NSB_IJSW_NSC_ILi4096EEEEEEEEEEEEEvEEEENS_8epilogue10collective6detail29Sm90TmaWarpSpecializedAdapterINS20_15DefaultEpilogueISM_NSB_IJNSB_IJlllEEESD_SW_EEES25_NS1Z_6thread17LinearCombinationISM_Li1EffLNS26_9ScaleType4KindE0ELNS_15FloatRoundStyleE2ESM_EENS_4gemm15EpilogueDefaultEEEEEvvEEEEvNT_6ParamsE --------------------------
	.section	.nv.info._ZN7cutlass13device_kernelINS_4conv6kernel13ConvUniversalINS1_16ConvProblemShapeILNS1_8OperatorE0ELi2EEENS1_10collective14CollectiveConvINS1_46MainloopSm90TmaGmmaWarpSpecializedImplicitGemmILS5_0ELi4ELi2EN4cute5tupleIJNSA_1CILi1EEESD_SD_EEENS1_36KernelImplicitTmaWarpSpecializedSm90ELi1EEENSB_IJNSC_ILi256EEENSC_ILi128EEENSB_IJNSC_ILi32EEEEEEEEENS_10tfloat32_tESM_NSA_8TiledMMAINSA_8MMA_AtomIJNSA_4SM904GMMA30MMA_64x128x8_F32TF32TF32_SS_TNILNSQ_7ScaleInE1ELSS_1EEEEEENSA_6LayoutISE_NSB_IJNSC_ILi0EEESW_SW_EEEEENSB_IJNSA_10UnderscoreESZ_SZ_EEEEENS7_6detail26Sm90ImplicitGemmTileTraitsINSA_20SM90_TMA_LOAD_IM2COLENSA_14ComposedLayoutINSA_7SwizzleILi3ELi4ELi3EEENSA_18smem_ptr_flag_bitsILi32EEENSV_INSB_IJNSB_IJNSC_ILi8EEESJ_EEENSB_IJSJ_SD_EEENSB_IJSD_NSC_ILi4EEEEEEEEENSB_IJNSB_IJSJ_SH_EEENSB_IJSD_SW_EEENSB_IJSW_NSC_ILi8192EEEEEEEEEEEEEvEENS13_INSA_13SM90_TMA_LOADENS15_IS17_S19_NSV_INSB_IJNSB_IJS1A_NSC_ILi16EEEEEES1C_S1E_EEENSB_IJS1G_S1H_NSB_IJSW_NSC_ILi4096EEEEEEEEEEEEEvEEEENS_8epilogue10collective6detail29Sm90TmaWarpSpecializedAdapterINS20_15DefaultEpilogueISM_NSB_IJNSB_IJlllEEESD_SW_EEES25_NS1Z_6thread17LinearCombinationISM_Li1EffLNS26_9ScaleType4KindE0ELNS_15FloatRoundStyleE2ESM_EENS_4gemm15EpilogueDefaultEEEEEvvEEEEvNT_6ParamsE,"",@"SHT_CUDA_INFO"
	.sectionflags	@""
	.align	4


	//----- nvinfo : EIATTR_CUDA_API_VERSION
	.align		4
        /*0000*/ 	.byte	0x04, 0x37
        /*0002*/ 	.short	(.L_18 - .L_17)
.L_17:
        /*0004*/ 	.word	0x00000082


	//----- nvinfo : EIATTR_KPARAM_INFO
	.align		4
.L_18:
        /*0008*/ 	.byte	0x04, 0x17
        /*000a*/ 	.short	(.L_20 - .L_19)
.L_19:
        /*000c*/ 	.word	0x00000000
        /*0010*/ 	.short	0x0000
        /*0012*/ 	.short	0x0070
        /*0014*/ 	.byte	0x00, 0xf0, 0x01, 0x0e


	//----- nvinfo : EIATTR_SPARSE_MMA_MASK
	.align		4
.L_20:
        /*0018*/ 	.byte	0x03, 0x50
        /*001a*/ 	.short	0x0000


	//----- nvinfo : EIATTR_MAXREG_COUNT
	.align		4
        /*001c*/ 	.byte	0x03, 0x1b
        /*001e*/ 	.short	0x00ff


	//----- nvinfo : EIATTR_NUM_BARRIERS
	.align		4
        /*0020*/ 	.byte	0x02, 0x4c
        /*0022*/ 	.byte	0x01
	.zero		1


	//----- nvinfo : EIATTR_ANNOTATIONS
	.align		4
        /*0024*/ 	.byte	0x04, 0x55
        /*0026*/ 	.short	(.L_22 - .L_21)


	//   ....[0]....
.L_21:
        /*0028*/ 	.word	0x00000001
        /*002c*/ 	.byte	0x20, 0x07, 0x00, 0x00, 0x01, 0x00, 0x00, 0x00, 0x60, 0x07, 0x00, 0x00, 0x01, 0x00, 0x00, 0x00
        /* <DEDUP_REMOVED lines=368> */
        /*173c*/ 	.byte	0x40, 0x1a, 0x01, 0x00, 0x01, 0x00, 0x00, 0x00, 0x60, 0x1a, 0x01, 0x00


	//----- nvinfo : EIATTR_MERCURY_ISA_VERSION
	.align		4
.L_22:
        /*1748*/ 	.byte	0x03, 0x5f
        /*174a*/ 	.short	0x0101


	//----- nvinfo : EIATTR_COOP_GROUP_MASK_REGIDS
	.align		4
        /*174c*/ 	.byte	0x04, 0x29
        /*174e*/ 	.short	(.L_24 - .L_23)


	//   ....[0]....
.L_23:
        /*1750*/ 	.word	0xffffffff


	//   ....[1]....
        /*1754*/ 	.word	0xffffffff


	//   ....[2]....
        /*1758*/ 	.word	0xffffffff


	//----- nvinfo : EIATTR_COOP_GROUP_INSTR_OFFSETS
	.align		4
.L_24:
        /*175c*/ 	.byte	0x04, 0x28
        /*175e*/ 	.short	(.L_26 - .L_25)


	//   ....[0]....
.L_25:
        /*1760*/ 	.word	0x00000060


	//   ....[1]....
        /*1764*/ 	.word	0x00000090


	//   ....[2]....
        /*1768*/ 	.word	0x00000190


	//----- nvinfo : EIATTR_MBARRIER_INSTR_OFFSETS
	.align		4
.L_26:
        /*176c*/ 	.byte	0x04, 0x39
        /*176e*/ 	.short	(.L_28 - .L_27)


	//   ....[0]....
.L_27:
        /*1770*/ 	.word	0x000002e0
        /*1774*/ 	.word	0x000000ff
        /*1778*/ 	.word	0x00030000
        /*177c*/ 	.short	0x0100
        /*177e*/ 	.byte	0x0a
	.zero		1


	//   ....[1]....
        /*1780*/ 	.word	0x000002f0
        /*1784*/ 	.word	0x000000ff
        /*1788*/ 	.word	0x00030020
        /*178c*/ 	.short	0x0100
        /*178e*/ 	.byte	0x0a
	.zero		1


	//   ....[2]....
        /*1790*/ 	.word	0x00000300
        /*1794*/ 	.word	0x000000ff
        /*1798*/ 	.word	0x00030008
        /*179c*/ 	.short	0x0100
        /*179e*/ 	.byte	0x0a
	.zero		1


	//   ....[3]....
        /*17a0*/ 	.word	0x00000310
        /*17a4*/ 	.word	0x000000ff
        /*17a8*/ 	.word	0x00030028
        /*17ac*/ 	.short	0x0100
        /*17ae*/ 	.byte	0x0a
	.zero		1


	//   ....[4]....
        /*17b0*/ 	.word	0x00000320
        /*17b4*/ 	.word	0x000000ff
        /*17b8*/ 	.word	0x00030010
        /*17bc*/ 	.short	0x0100
        /*17be*/ 	.byte	0x0a
	.zero		1


	//   ....[5]....
        /*17c0*/ 	.word	0x00000330
        /*17c4*/ 	.word	0x000000ff
        /*17c8*/ 	.word	0x00030030
        /*17cc*/ 	.short	0x0100
        /*17ce*/ 	.byte	0x0a
	.zero		1


	//   ....[6]....
        /*17d0*/ 	.word	0x00000340
        /*17d4*/ 	.word	0x000000ff
        /*17d8*/ 	.word	0x00030018
        /*17dc*/ 	.short	0x0100
        /*17de*/ 	.byte	0x0a
	.zero		1


	//   ....[7]....
        /*17e0*/ 	.word	0x00000350
        /*17e4*/ 	.word	0x000000ff
        /*17e8*/ 	.word	0x00030038
        /*17ec*/ 	.short	0x0100
        /*17ee*/ 	.byte	0x0a
	.zero		1


	//   ....[8]....
        /*17f0*/ 	.word	0x00001200
        /*17f4*/ 	.word	0x00000003
        /*17f8*/ 	.word	0x00030000
        /*17fc*/ 	.short	0x010a
        /*17fe*/ 	.byte	0x3f
	.zero		1


	//   ....[9]....
        /*1800*/ 	.word	0x00003620
        /*1804*/ 	.word	0x00000000
        /*1808*/ 	.word	0x00030000
        /*180c*/ 	.short	0x010a
        /*180e*/ 	.byte	0x3f
	.zero		1


	//   ....[10]....
        /*1810*/ 	.word	0x00005eb0
        /*1814*/ 	.word	0x000000ff
        /*1818*/ 	.word	0x00000000
        /*181c*/ 	.short	0x0101
        /*181e*/ 	.byte	0x09
	.zero		1


	//   ....[11]....
        /*1820*/ 	.word	0x000060a0
        /*1824*/ 	.word	0x000000ff
        /*1828*/ 	.word	0x00000000
        /*182c*/ 	.short	0x0101
        /*182e*/ 	.byte	0x04
	.zero		1


	//   ....[12]....
        /*1830*/ 	.word	0x000166b0
        /*1834*/ 	.word	0x00000009
        /*1838*/ 	.word	0x00030020
        /*183c*/ 	.short	0x010a
        /*183e*/ 	.byte	0x3f
	.zero		1


	//   ....[13]....
        /*1840*/ 	.word	0x00016d30
        /*1844*/ 	.word	0x00000003
        /*1848*/ 	.word	0x00000000
        /*184c*/ 	.short	0x010a
        /*184e*/ 	.byte	0x3f
	.zero		1


	//   ....[14]....
        /*1850*/ 	.word	0x00016e00
        /*1854*/ 	.word	0x00000003
        /*1858*/ 	.word	0x00000000
        /*185c*/ 	.short	0x010a
        /*185e*/ 	.byte	0x3f
	.zero		1


	//   ....[15]....
        /*1860*/ 	.word	0x00016ed0
        /*1864*/ 	.word	0x00000003
        /*1868*/ 	.word	0x00000000
        /*186c*/ 	.short	0x010a
        /*186e*/ 	.byte	0x3f
	.zero		1


	//   ....[16]....
        /*1870*/ 	.word	0x00016fa0
        /*1874*/ 	.word	0x00000003
        /*1878*/ 	.word	0x00000000
        /*187c*/ 	.short	0x010a
        /*187e*/ 	.byte	0x3f
	.zero		1


	//----- nvinfo : EIATTR_NUM_MBARRIERS
	.align		4
.L_28:
        /*1880*/ 	.byte	0x03, 0x38
        /*1882*/ 	.short	0x0008


	//----- nvinfo : EIATTR_EXIT_INSTR_OFFSETS
	.align		4
        /*1884*/ 	.byte	0x04, 0x1c
        /*1886*/ 	.short	(.L_30 - .L_29)


	//   ....[0]....
.L_29:
        /*1888*/ 	.word	0x00000710


	//   ....[1]....
        /*188c*/ 	.word	0x000062e0


	//   ....[2]....
        /*1890*/ 	.word	0x00011330


	//   ....[3]....
        /*1894*/ 	.word	0x00011370


	//   ....[4]....
        /*1898*/ 	.word	0x00016420


	//   ....[5]....
        /*189c*/ 	.word	0x00016460


	//   ....[6]....
        /*18a0*/ 	.word	0x00016480


	//   ....[7]....
        /*18a4*/ 	.word	0x00016c00


	//   ....[8]....
        /*18a8*/ 	.word	0x00016fd0


	//----- nvinfo : EIATTR_MAX_THREADS
	.align		4
.L_30:
        /*18ac*/ 	.byte	0x04, 0x05
        /*18ae*/ 	.short	(.L_32 - .L_31)
.L_31:
        /*18b0*/ 	.word	0x00000100
        /*18b4*/ 	.word	0x00000001
        /*18b8*/ 	.word	0x00000001


	//----- nvinfo : EIATTR_CRS_STACK_SIZE
	.align		4
.L_32:
        /*18bc*/ 	.byte	0x04, 0x1e
        /*18be*/ 	.short	(.L_34 - .L_33)
.L_33:
        /*18c0*/ 	.word	0x00000000


	//----- nvinfo : EIATTR_CBANK_PARAM_SIZE
	.align		4
.L_34:
        /*18c4*/ 	.byte	0x03, 0x19
        /*18c6*/ 	.short	0x03f0


	//----- nvinfo : EIATTR_PARAM_CBANK
	.align		4
        /*18c8*/ 	.byte	0x04, 0x0a
        /*18ca*/ 	.short	(.L_36 - .L_35)
	.align		4
.L_35:
        /*18cc*/ 	.word	index@(.nv.constant0._ZN7cutlass13device_kernelINS_4conv6kernel13ConvUniversalINS1_16ConvProblemShapeILNS1_8OperatorE0ELi2EEENS1_10collective14CollectiveConvINS1_46MainloopSm90TmaGmmaWarpSpecializedImplicitGemmILS5_0ELi4ELi2EN4cute5tupleIJNSA_1CILi1EEESD_SD_EEENS1_36KernelImplicitTmaWarpSpecializedSm90ELi1EEENSB_IJNSC_ILi256EEENSC_ILi128EEENSB_IJNSC_ILi32EEEEEEEEENS_10tfloat32_tESM_NSA_8TiledMMAINSA_8MMA_AtomIJNSA_4SM904GMMA30MMA_64x128x8_F32TF32TF32_SS_TNILNSQ_7ScaleInE1ELSS_1EEEEEENSA_6LayoutISE_NSB_IJNSC_ILi0EEESW_SW_EEEEENSB_IJNSA_10UnderscoreESZ_SZ_EEEEENS7_6detail26Sm90ImplicitGemmTileTraitsINSA_20SM90_TMA_LOAD_IM2COLENSA_14ComposedLayoutINSA_7SwizzleILi3ELi4ELi3EEENSA_18smem_ptr_flag_bitsILi32EEENSV_INSB_IJNSB_IJNSC_ILi8EEESJ_EEENSB_IJSJ_SD_EEENSB_IJSD_NSC_ILi4EEEEEEEEENSB_IJNSB_IJSJ_SH_EEENSB_IJSD_SW_EEENSB_IJSW_NSC_ILi8192EEEEEEEEEEEEEvEENS13_INSA_13SM90_TMA_LOADENS15_IS17_S19_NSV_INSB_IJNSB_IJS1A_NSC_ILi16EEEEEES1C_S1E_EEENSB_IJS1G_S1H_NSB_IJSW_NSC_ILi4096EEEEEEEEEEEEEvEEEENS_8epilogue10collective6detail29Sm90TmaWarpSpecializedAdapterINS20_15DefaultEpilogueISM_NSB_IJNSB_IJlllEEESD_SW_EEES25_NS1Z_6thread17LinearCombinationISM_Li1EffLNS26_9ScaleType4KindE0ELNS_15FloatRoundStyleE2ESM_EENS_4gemm15EpilogueDefaultEEEEEvvEEEEvNT_6ParamsE)
        /*18d0*/ 	.short	0x0210
        /*18d2*/ 	.short	0x03f0


	//----- nvinfo : EIATTR_SW_WAR
	.align		4
.L_36:
        /*18d4*/ 	.byte	0x04, 0x36
        /*18d6*/ 	.short	(.L_38 - .L_37)
.L_37:
        /*18d8*/ 	.word	0x00000008
.L_38:


//--------------------- .nv.callgraph             --------------------------
	.section	.nv.callgraph,"",@"SHT_CUDA_CALLGRAPH"
	.align	4
	.sectionentsize	8
	.align		4
        /*0000*/ 	.word	0x00000000
	.align		4
        /*0004*/ 	.word	0xffffffff
	.align		4
        /*0008*/ 	.word	0x00000000
	.align		4
        /*000c*/ 	.word	0xfffffffe
	.align		4
        /*0010*/ 	.word	0x00000000
	.align		4
        /*0014*/ 	.word	0xfffffffd
	.align		4
        /*0018*/ 	.word	0x00000000
	.align		4
        /*001c*/ 	.word	0xfffffffc


//--------------------- .nv.constant4             --------------------------
	.section	.nv.constant4,"a",@progbits
	.align	8
	.align		8
.nv.constant4:
        /*0000*/ 	.dword	_ZN39_INTERNAL_cc18b101_4_k_cu_a2daea0e_27994cuda3std3__45__cpo5beginE
	.align		8
        /*0008*/ 	.dword	_ZN39_INTERNAL_cc18b101_4_k_cu_a2daea0e_27994cuda3std3__45__cpo3endE
	.align		8
        /*0010*/ 	.dword	_ZN39_INTERNAL_cc18b101_4_k_cu_a2daea0e_27994cuda3std3__45__cpo6cbeginE
	.align		8
        /*0018*/ 	.dword	_ZN39_INTERNAL_cc18b101_4_k_cu_a2daea0e_27994cuda3std3__45__cpo4cendE
	.align		8
        /*0020*/ 	.dword	_ZN39_INTERNAL_cc18b101_4_k_cu_a2daea0e_27994cuda3std3__441_GLOBAL__N__cc18b101_4_k_cu_a2daea0e_27996ignoreE
	.align		8
        /*0028*/ 	.dword	_ZN39_INTERNAL_cc18b101_4_k_cu_a2daea0e_27994cuda3std3__419piecewise_constructE
	.align		8
        /*0030*/ 	.dword	_ZN39_INTERNAL_cc18b101_4_k_cu_a2daea0e_27994cuda3std3__48in_placeE
	.align		8
        /*0038*/ 	.dword	_ZN39_INTERNAL_cc18b101_4_k_cu_a2daea0e_27994cuda3std6ranges3__45__cpo4swapE
	.align		8
        /*0040*/ 	.dword	_ZN39_INTERNAL_cc18b101_4_k_cu_a2daea0e_27994cuda3std6ranges3__45__cpo9iter_moveE
	.align		8
        /*0048*/ 	.dword	_ZN39_INTERNAL_cc18b101_4_k_cu_a2daea0e_27994cute7productE
	.align		8
        /*0050*/ 	.dword	_ZN39_INTERNAL_cc18b101_4_k_cu_a2daea0e_27994cute1_E


//--------------------- .text._ZN7cutlass13device_kernelINS_4conv6kernel13ConvUniversalINS1_16ConvProblemShapeILNS1_8OperatorE0ELi2EEENS1_10collective14CollectiveConvINS1_46MainloopSm90TmaGmmaWarpSpecializedImplicitGemmILS5_0ELi4ELi2EN4cute5tupleIJNSA_1CILi1EEESD_SD_EEENS1_36KernelImplicitTmaWarpSpecializedSm90ELi1EEENSB_IJNSC_ILi256EEENSC_ILi128EEENSB_IJNSC_ILi32EEEEEEEEENS_10tfloat32_tESM_NSA_8TiledMMAINSA_8MMA_AtomIJNSA_4SM904GMMA30MMA_64x128x8_F32TF32TF32_SS_TNILNSQ_7ScaleInE1ELSS_1EEEEEENSA_6LayoutISE_NSB_IJNSC_ILi0EEESW_SW_EEEEENSB_IJNSA_10UnderscoreESZ_SZ_EEEEENS7_6detail26Sm90ImplicitGemmTileTraitsINSA_20SM90_TMA_LOAD_IM2COLENSA_14ComposedLayoutINSA_7SwizzleILi3ELi4ELi3EEENSA_18smem_ptr_flag_bitsILi32EEENSV_INSB_IJNSB_IJNSC_ILi8EEESJ_EEENSB_IJSJ_SD_EEENSB_IJSD_NSC_ILi4EEEEEEEEENSB_IJNSB_IJSJ_SH_EEENSB_IJSD_SW_EEENSB_IJSW_NSC_ILi8192EEEEEEEEEEEEEvEENS13_INSA_13SM90_TMA_LOADENS15_IS17_S19_NSV_INSB_IJNSB_IJS1A_NSC_ILi16EEEEEES1C_S1E_EEENSB_IJS1G_S1H_NSB_IJSW_NSC_ILi4096EEEEEEEEEEEEEvEEEENS_8epilogue10collective6detail29Sm90TmaWarpSpecializedAdapterINS20_15DefaultEpilogueISM_NSB_IJNSB_IJlllEEESD_SW_EEES25_NS1Z_6thread17LinearCombinationISM_Li1EffLNS26_9ScaleType4KindE0ELNS_15FloatRoundStyleE2ESM_EENS_4gemm15EpilogueDefaultEEEEEvvEEEEvNT_6ParamsE --------------------------
	.section	.text._ZN7cutlass13device_kernelINS_4conv6kernel13ConvUniversalINS1_16ConvProblemShapeILNS1_8OperatorE0ELi2EEENS1_10collective14CollectiveConvINS1_46MainloopSm90TmaGmmaWarpSpecializedImplicitGemmILS5_0ELi4ELi2EN4cute5tupleIJNSA_1CILi1EEESD_SD_EEENS1_36KernelImplicitTmaWarpSpecializedSm90ELi1EEENSB_IJNSC_ILi256EEENSC_ILi128EEENSB_IJNSC_ILi32EEEEEEEEENS_10tfloat32_tESM_NSA_8TiledMMAINSA_8MMA_AtomIJNSA_4SM904GMMA30MMA_64x128x8_F32TF32TF32_SS_TNILNSQ_7ScaleInE1ELSS_1EEEEEENSA_6LayoutISE_NSB_IJNSC_ILi0EEESW_SW_EEEEENSB_IJNSA_10UnderscoreESZ_SZ_EEEEENS7_6detail26Sm90ImplicitGemmTileTraitsINSA_20SM90_TMA_LOAD_IM2COLENSA_14ComposedLayoutINSA_7SwizzleILi3ELi4ELi3EEENSA_18smem_ptr_flag_bitsILi32EEENSV_INSB_IJNSB_IJNSC_ILi8EEESJ_EEENSB_IJSJ_SD_EEENSB_IJSD_NSC_ILi4EEEEEEEEENSB_IJNSB_IJSJ_SH_EEENSB_IJSD_SW_EEENSB_IJSW_NSC_ILi8192EEEEEEEEEEEEEvEENS13_INSA_13SM90_TMA_LOADENS15_IS17_S19_NSV_INSB_IJNSB_IJS1A_NSC_ILi16EEEEEES1C_S1E_EEENSB_IJS1G_S1H_NSB_IJSW_NSC_ILi4096EEEEEEEEEEEEEvEEEENS_8epilogue10collective6detail29Sm90TmaWarpSpecializedAdapterINS20_15DefaultEpilogueISM_NSB_IJNSB_IJlllEEESD_SW_EEES25_NS1Z_6thread17LinearCombinationISM_Li1EffLNS26_9ScaleType4KindE0ELNS_15FloatRoundStyleE2ESM_EENS_4gemm15EpilogueDefaultEEEEEvvEEEEvNT_6ParamsE,"ax",@progbits
	.align	128
.text._ZN7cutlass13device_kernelINS_4conv6kernel13ConvUniversalINS1_16ConvProblemShapeILNS1_8OperatorE0ELi2EEENS1_10collective14CollectiveConvINS1_46MainloopSm90TmaGmmaWarpSpecializedImplicitGemmILS5_0ELi4ELi2EN4cute5tupleIJNSA_1CILi1EEESD_SD_EEENS1_36KernelImplicitTmaWarpSpecializedSm90ELi1EEENSB_IJNSC_ILi256EEENSC_ILi128EEENSB_IJNSC_ILi32EEEEEEEEENS_10tfloat32_tESM_NSA_8TiledMMAINSA_8MMA_AtomIJNSA_4SM904GMMA30MMA_64x128x8_F32TF32TF32_SS_TNILNSQ_7ScaleInE1ELSS_1EEEEEENSA_6LayoutISE_NSB_IJNSC_ILi0EEESW_SW_EEEEENSB_IJNSA_10UnderscoreESZ_SZ_EEEEENS7_6detail26Sm90ImplicitGemmTileTraitsINSA_20SM90_TMA_LOAD_IM2COLENSA_14ComposedLayoutINSA_7SwizzleILi3ELi4ELi3EEENSA_18smem_ptr_flag_bitsILi32EEENSV_INSB_IJNSB_IJNSC_ILi8EEESJ_EEENSB_IJSJ_SD_EEENSB_IJSD_NSC_ILi4EEEEEEEEENSB_IJNSB_IJSJ_SH_EEENSB_IJSD_SW_EEENSB_IJSW_NSC_ILi8192EEEEEEEEEEEEEvEENS13_INSA_13SM90_TMA_LOADENS15_IS17_S19_NSV_INSB_IJNSB_IJS1A_NSC_ILi16EEEEEES1C_S1E_EEENSB_IJS1G_S1H_NSB_IJSW_NSC_ILi4096EEEEEEEEEEEEEvEEEENS_8epilogue10collective6detail29Sm90TmaWarpSpecializedAdapterINS20_15DefaultEpilogueISM_NSB_IJNSB_IJlllEEESD_SW_EEES25_NS1Z_6thread17LinearCombinationISM_Li1EffLNS26_9ScaleType4KindE0ELNS_15FloatRoundStyleE2ESM_EENS_4gemm15EpilogueDefaultEEEEEvvEEEEvNT_6ParamsE:
        .type           _ZN7cutlass13device_kernelINS_4conv6kernel13ConvUniversalINS1_16ConvProblemShapeILNS1_8OperatorE0ELi2EEENS1_10collective14CollectiveConvINS1_46MainloopSm90TmaGmmaWarpSpecializedImplicitGemmILS5_0ELi4ELi2EN4cute5tupleIJNSA_1CILi1EEESD_SD_EEENS1_36KernelImplicitTmaWarpSpecializedSm90ELi1EEENSB_IJNSC_ILi256EEENSC_ILi128EEENSB_IJNSC_ILi32EEEEEEEEENS_10tfloat32_tESM_NSA_8TiledMMAINSA_8MMA_AtomIJNSA_4SM904GMMA30MMA_64x128x8_F32TF32TF32_SS_TNILNSQ_7ScaleInE1ELSS_1EEEEEENSA_6LayoutISE_NSB_IJNSC_ILi0EEESW_SW_EEEEENSB_IJNSA_10UnderscoreESZ_SZ_EEEEENS7_6detail26Sm90ImplicitGemmTileTraitsINSA_20SM90_TMA_LOAD_IM2COLENSA_14ComposedLayoutINSA_7SwizzleILi3ELi4ELi3EEENSA_18smem_ptr_flag_bitsILi32EEENSV_INSB_IJNSB_IJNSC_ILi8EEESJ_EEENSB_IJSJ_SD_EEENSB_IJSD_NSC_ILi4EEEEEEEEENSB_IJNSB_IJSJ_SH_EEENSB_IJSD_SW_EEENSB_IJSW_NSC_ILi8192EEEEEEEEEEEEEvEENS13_INSA_13SM90_TMA_LOADENS15_IS17_S19_NSV_INSB_IJNSB_IJS1A_NSC_ILi16EEEEEES1C_S1E_EEENSB_IJS1G_S1H_NSB_IJSW_NSC_ILi4096EEEEEEEEEEEEEvEEEENS_8epilogue10collective6detail29Sm90TmaWarpSpecializedAdapterINS20_15DefaultEpilogueISM_NSB_IJNSB_IJlllEEESD_SW_EEES25_NS1Z_6thread17LinearCombinationISM_Li1EffLNS26_9ScaleType4KindE0ELNS_15FloatRoundStyleE2ESM_EENS_4gemm15EpilogueDefaultEEEEEvvEEEEvNT_6ParamsE,@function
        .size           _ZN7cutlass13device_kernelINS_4conv6kernel13ConvUniversalINS1_16ConvProblemShapeILNS1_8OperatorE0ELi2EEENS1_10collective14CollectiveConvINS1_46MainloopSm90TmaGmmaWarpSpecializedImplicitGemmILS5_0ELi4ELi2EN4cute5tupleIJNSA_1CILi1EEESD_SD_EEENS1_36KernelImplicitTmaWarpSpecializedSm90ELi1EEENSB_IJNSC_ILi256EEENSC_ILi128EEENSB_IJNSC_ILi32EEEEEEEEENS_10tfloat32_tESM_NSA_8TiledMMAINSA_8MMA_AtomIJNSA_4SM904GMMA30MMA_64x128x8_F32TF32TF32_SS_TNILNSQ_7ScaleInE1ELSS_1EEEEEENSA_6LayoutISE_NSB_IJNSC_ILi0EEESW_SW_EEEEENSB_IJNSA_10UnderscoreESZ_SZ_EEEEENS7_6detail26Sm90ImplicitGemmTileTraitsINSA_20SM90_TMA_LOAD_IM2COLENSA_14ComposedLayoutINSA_7SwizzleILi3ELi4ELi3EEENSA_18smem_ptr_flag_bitsILi32EEENSV_INSB_IJNSB_IJNSC_ILi8EEESJ_EEENSB_IJSJ_SD_EEENSB_IJSD_NSC_ILi4EEEEEEEEENSB_IJNSB_IJSJ_SH_EEENSB_IJSD_SW_EEENSB_IJSW_NSC_ILi8192EEEEEEEEEEEEEvEENS13_INSA_13SM90_TMA_LOADENS15_IS17_S19_NSV_INSB_IJNSB_IJS1A_NSC_ILi16EEEEEES1C_S1E_EEENSB_IJS1G_S1H_NSB_IJSW_NSC_ILi4096EEEEEEEEEEEEEvEEEENS_8epilogue10collective6detail29Sm90TmaWarpSpecializedAdapterINS20_15DefaultEpilogueISM_NSB_IJNSB_IJlllEEESD_SW_EEES25_NS1Z_6thread17LinearCombinationISM_Li1EffLNS26_9ScaleType4KindE0ELNS_15FloatRoundStyleE2ESM_EENS_4gemm15EpilogueDefaultEEEEEvvEEEEvNT_6ParamsE,(.L_x_535 - _ZN7cutlass13device_kernelINS_4conv6kernel13ConvUniversalINS1_16ConvProblemShapeILNS1_8OperatorE0ELi2EEENS1_10collective14CollectiveConvINS1_46MainloopSm90TmaGmmaWarpSpecializedImplicitGemmILS5_0ELi4ELi2EN4cute5tupleIJNSA_1CILi1EEESD_SD_EEENS1_36KernelImplicitTmaWarpSpecializedSm90ELi1EEENSB_IJNSC_ILi256EEENSC_ILi128EEENSB_IJNSC_ILi32EEEEEEEEENS_10tfloat32_tESM_NSA_8TiledMMAINSA_8MMA_AtomIJNSA_4SM904GMMA30MMA_64x128x8_F32TF32TF32_SS_TNILNSQ_7ScaleInE1ELSS_1EEEEEENSA_6LayoutISE_NSB_IJNSC_ILi0EEESW_SW_EEEEENSB_IJNSA_10UnderscoreESZ_SZ_EEEEENS7_6detail26Sm90ImplicitGemmTileTraitsINSA_20SM90_TMA_LOAD_IM2COLENSA_14ComposedLayoutINSA_7SwizzleILi3ELi4ELi3EEENSA_18smem_ptr_flag_bitsILi32EEENSV_INSB_IJNSB_IJNSC_ILi8EEESJ_EEENSB_IJSJ_SD_EEENSB_IJSD_NSC_ILi4EEEEEEEEENSB_IJNSB_IJSJ_SH_EEENSB_IJSD_SW_EEENSB_IJSW_NSC_ILi8192EEEEEEEEEEEEEvEENS13_INSA_13SM90_TMA_LOADENS15_IS17_S19_NSV_INSB_IJNSB_IJS1A_NSC_ILi16EEEEEES1C_S1E_EEENSB_IJS1G_S1H_NSB_IJSW_NSC_ILi4096EEEEEEEEEEEEEvEEEENS_8epilogue10collective6detail29Sm90TmaWarpSpecializedAdapterINS20_15DefaultEpilogueISM_NSB_IJNSB_IJlllEEESD_SW_EEES25_NS1Z_6thread17LinearCombinationISM_Li1EffLNS26_9ScaleType4KindE0ELNS_15FloatRoundStyleE2ESM_EENS_4gemm15EpilogueDefaultEEEEEvvEEEEvNT_6ParamsE)
        .other          _ZN7cutlass13device_kernelINS_4conv6kernel13ConvUniversalINS1_16ConvProblemShapeILNS1_8OperatorE0ELi2EEENS1_10collective14CollectiveConvINS1_46MainloopSm90TmaGmmaWarpSpecializedImplicitGemmILS5_0ELi4ELi2EN4cute5tupleIJNSA_1CILi1EEESD_SD_EEENS1_36KernelImplicitTmaWarpSpecializedSm90ELi1EEENSB_IJNSC_ILi256EEENSC_ILi128EEENSB_IJNSC_ILi32EEEEEEEEENS_10tfloat32_tESM_NSA_8TiledMMAINSA_8MMA_AtomIJNSA_4SM904GMMA30MMA_64x128x8_F32TF32TF32_SS_TNILNSQ_7ScaleInE1ELSS_1EEEEEENSA_6LayoutISE_NSB_IJNSC_ILi0EEESW_SW_EEEEENSB_IJNSA_10UnderscoreESZ_SZ_EEEEENS7_6detail26Sm90ImplicitGemmTileTraitsINSA_20SM90_TMA_LOAD_IM2COLENSA_14ComposedLayoutINSA_7SwizzleILi3ELi4ELi3EEENSA_18smem_ptr_flag_bitsILi32EEENSV_INSB_IJNSB_IJNSC_ILi8EEESJ_EEENSB_IJSJ_SD_EEENSB_IJSD_NSC_ILi4EEEEEEEEENSB_IJNSB_IJSJ_SH_EEENSB_IJSD_SW_EEENSB_IJSW_NSC_ILi8192EEEEEEEEEEEEEvEENS13_INSA_13SM90_TMA_LOADENS15_IS17_S19_NSV_INSB_IJNSB_IJS1A_NSC_ILi16EEEEEES1C_S1E_EEENSB_IJS1G_S1H_NSB_IJSW_NSC_ILi4096EEEEEEEEEEEEEvEEEENS_8epilogue10collective6detail29Sm90TmaWarpSpecializedAdapterINS20_15DefaultEpilogueISM_NSB_IJNSB_IJlllEEESD_SW_EEES25_NS1Z_6thread17LinearCombinationISM_Li1EffLNS26_9ScaleType4KindE0ELNS_15FloatRoundStyleE2ESM_EENS_4gemm15EpilogueDefaultEEEEEvvEEEEvNT_6ParamsE,@"STO_CUDA_ENTRY STV_DEFAULT"
_ZN7cutlass13device_kernelINS_4conv6kernel13ConvUniversalINS1_16ConvProblemShapeILNS1_8OperatorE0ELi2EEENS1_10collective14CollectiveConvINS1_46MainloopSm90TmaGmmaWarpSpecializedImplicitGemmILS5_0ELi4ELi2EN4cute5tupleIJNSA_1CILi1EEESD_SD_EEENS1_36KernelImplicitTmaWarpSpecializedSm90ELi1EEENSB_IJNSC_ILi256EEENSC_ILi128EEENSB_IJNSC_ILi32EEEEEEEEENS_10tfloat32_tESM_NSA_8TiledMMAINSA_8MMA_AtomIJNSA_4SM904GMMA30MMA_64x128x8_F32TF32TF32_SS_TNILNSQ_7ScaleInE1ELSS_1EEEEEENSA_6LayoutISE_NSB_IJNSC_ILi0EEESW_SW_EEEEENSB_IJNSA_10UnderscoreESZ_SZ_EEEEENS7_6detail26Sm90ImplicitGemmTileTraitsINSA_20SM90_TMA_LOAD_IM2COLENSA_14ComposedLayoutINSA_7SwizzleILi3ELi4ELi3EEENSA_18smem_ptr_flag_bitsILi32EEENSV_INSB_IJNSB_IJNSC_ILi8EEESJ_EEENSB_IJSJ_SD_EEENSB_IJSD_NSC_ILi4EEEEEEEEENSB_IJNSB_IJSJ_SH_EEENSB_IJSD_SW_EEENSB_IJSW_NSC_ILi8192EEEEEEEEEEEEEvEENS13_INSA_13SM90_TMA_LOADENS15_IS17_S19_NSV_INSB_IJNSB_IJS1A_NSC_ILi16EEEEEES1C_S1E_EEENSB_IJS1G_S1H_NSB_IJSW_NSC_ILi4096EEEEEEEEEEEEEvEEEENS_8epilogue10collective6detail29Sm90TmaWarpSpecializedAdapterINS20_15DefaultEpilogueISM_NSB_IJNSB_IJlllEEESD_SW_EEES25_NS1Z_6thread17LinearCombinationISM_Li1EffLNS26_9ScaleType4KindE0ELNS_15FloatRoundStyleE2ESM_EENS_4gemm15EpilogueDefaultEEEEEvvEEEEvNT_6ParamsE:
[----:B------:R-:W0:Y:S01]  /*0000*/  LDC R1, c[0x0][0x28] ;  /* 0x00000a00ff017b82 */ /* 0x000e220000000800 */
[----:B------:R-:W1:Y:S01]  /*0010*/  S2R R4, SR_TID.X ;  /* 0x0000000000047919 */ /* 0x000e620000002100 */
[----:B------:R-:W-:Y:S01]  /*0020*/  ELECT P0, URZ, PT ;  /* 0x00000000003f782f */ /* 0x000fe20003800000 */
[----:B------:R-:W-:Y:S01]  /*0030*/  BSSY B0, `(.L_x_0) ;  /* 0x0000015000007945 */ /* 0x000fe20003800000 */
[----:B0-----:R-:W-:Y:S01]  /*0040*/  VIADD R1, R1, 0xfffffc18 ;  /* 0xfffffc1801017836 */ /* 0x001fe20000000000 */
[----:B-1----:R-:W-:-:S05]  /*0050*/  SHF.R.U32.HI R0, RZ, 0x5, R4 ;  /* 0x00000005ff007819 */ /* 0x002fca0000011604 */
[----:B------:R-:W0:Y:S02]  /*0060*/  SHFL.IDX PT, R2, R0, RZ, 0x1f ;  /* 0x00001fff00027589 */ /* 0x000e2400000e0000 */
[----:B0-----:R-:W-:Y:S02]  /*0070*/  R2UR UR4, R2 ;  /* 0x00000000020472ca */ /* 0x001fe400000e0000 */
[----:B------:R-:W-:-:S06]  /*0080*/  SHF.R.U32.HI R2, RZ, 0x7, R4 ;  /* 0x00000007ff027819 */ /* 0x000fcc0000011604 */
[----:B------:R-:W0:Y:S05]  /*0090*/  SHFL.IDX PT, R2, R2, RZ, 0x1f ;  /* 0x00001fff02027589 */ /* 0x000e2a00000e0000 */
[----:B------:R-:W-:Y:S02]  /*00a0*/  USHF.R.S32.HI UR5, URZ, 0x1f, UR4 ;  /* 0x0000001f3f057899 */ /* 0x000fe40008011404 */
[----:B------:R-:W-:Y:S02]  /*00b0*/  ISETP.NE.OR P0, PT, RZ, UR4, !P0 ;  /* 0x00000004ff007c0c */ /* 0x000fe4000c705670 */
[----:B------:R-:W-:-:S04]  /*00c0*/  ULEA.HI UR5, UR5, UR4, URZ, 0x2 ;  /* 0x0000000405057291 */ /* 0x000fc8000f8f103f */
[----:B------:R-:W-:-:S04]  /*00d0*/  ULOP3.LUT UR5, UR5, 0xfffffffc, URZ, 0xc0, !UPT ;  /* 0xfffffffc05057892 */ /* 0x000fc8000f8ec03f */
[----:B------:R-:W-:-:S03]  /*00e0*/  UIADD3 UR7, UR4, -UR5, URZ ;  /* 0x8000000504077290 */ /* 0x000fc6000fffe03f */
[----:B------:R-:W-:Y:S09]  /*00f0*/  @P0 BRA `(.L_x_1) ;  /* 0x0000000000200947 */ /* 0x000ff20003800000 */
[----:B------:R-:W-:Y:S02]  /*0100*/  ULDC.64 UR4, c[0x0][0x198] ;  /* 0x0000660000047ab9 */ /* 0x000fe40000000a00 */
[----:B------:R-:W-:Y:S02]  /*0110*/  UIADD3 UR8, UP0, UR4, 0xf0, URZ ;  /* 0x000000f004087890 */ /* 0x000fe4000ff1e03f */
[----:B------:R-:W-:Y:S02]  /*0120*/  UIADD3 UR4, UP1, UR4, 0x1f0, URZ ;  /* 0x000001f004047890 */ /* 0x000fe4000ff3e03f */
[----:B------:R-:W-:Y:S02]  /*0130*/  UIADD3.X UR9, URZ, UR5, URZ, UP0, !UPT ;  /* 0x000000053f097290 */ /* 0x000fe400087fe43f */
[----:B------:R-:W-:-:S07]  /*0140*/  UIADD3.X UR5, URZ, UR5, URZ, UP1, !UPT ;  /* 0x000000053f057290 */ /* 0x000fce0008ffe43f */
[----:B------:R1:W-:Y:S02]  /*0150*/  UTMACCTL.PF [UR8] ;  /* 0x00000000080079b9 */ /* 0x0003e40008040000 */
[----:B------:R1:W-:Y:S02]  /*0160*/  UTMACCTL.PF [UR4] ;  /* 0x00000000040079b9 */ /* 0x0003e40008040000 */
[----:B-1----:R-:W-:Y:S01]  /*0170*/  NOP ;  /* 0x0000000000007918 */ /* 0x002fe20000000000 */
.L_x_1:
[----:B------:R-:W-:Y:S05]  /*0180*/  BSYNC B0 ;  /* 0x0000000000007941 */ /* 0x000fea0003800000 */
.L_x_0:
[----:B------:R-:W1:Y:S01]  /*0190*/  SHFL.IDX PT, R0, R0, RZ, 0x1f ;  /* 0x00001fff00007589 */ /* 0x000e6200000e0000 */
[----:B0-----:R-:W-:-:S13]  /*01a0*/  R2UR UR12, R2 ;  /* 0x00000000020c72ca */ /* 0x001fda00000e0000 */
[----:B------:R-:W-:Y:S02]  /*01b0*/  ULOP3.LUT UP0, URZ, UR12, UR7, URZ, 0xfc, !UPT ;  /* 0x000000070c3f7292 */ /* 0x000fe4000f80fc3f */
[----:B------:R-:W-:Y:S02]  /*01c0*/  UISETP.NE.AND UP1, UPT, UR12, 0x1, UPT ;  /* 0x000000010c00788c */ /* 0x000fe4000bf25270 */
[----:B------:R-:W-:-:S04]  /*01d0*/  USEL UR6, URZ, 0x1, UP0 ;  /* 0x000000013f067887 */ /* 0x000fc80008000000 */
[----:B------:R-:W-:Y:S01]  /*01e0*/  USEL UR6, UR6, 0x2, UP1 ;  /* 0x0000000206067887 */ /* 0x000fe20008800000 */
[----:B-1----:R-:W-:-:S13]  /*01f0*/  ISETP.NE.AND P0, PT, R0, RZ, PT ;  /* 0x000000ff0000720c */ /* 0x002fda0003f05270 */
[----:B------:R-:W-:Y:S05]  /*0200*/  @P0 BRA `(.L_x_2) ;  /* 0x0000000000580947 */ /* 0x000fea0003800000 */
[----:B------:R-:W0:Y:S01]  /*0210*/  S2UR UR10, SR_CgaCtaId ;  /* 0x00000000000a79c3 */ /* 0x000e220000008800 */
[----:B------:R-:W-:Y:S01]  /*0220*/  UMOV UR4, 0x400 ;  /* 0x0000040000047882 */ /* 0x000fe20000000000 */
[----:B------:R-:W-:Y:S01]  /*0230*/  UMOV UR5, 0x1 ;  /* 0x0000000100057882 */ /* 0x000fe20000000000 */
[----:B------:R-:W-:Y:S01]  /*0240*/  UMOV UR8, 0x80 ;  /* 0x0000008000087882 */ /* 0x000fe20000000000 */
[----:B------:R-:W-:Y:S01]  /*0250*/  ELECT P0, URZ, PT ;  /* 0x00000000003f782f */ /* 0x000fe20003800000 */
[----:B------:R-:W-:-:S04]  /*0260*/  UIADD3 UR8, -UR8, 0x100000, URZ ;  /* 0x0010000008087890 */ /* 0x000fc8000fffe13f */
[----:B------:R-:W-:Y:S02]  /*0270*/  USHF.L.U32 UR9, UR8, 0xb, URZ ;  /* 0x0000000b08097899 */ /* 0x000fe4000800063f */
[----:B------:R-:W-:Y:S02]  /*0280*/  USHF.L.U32 UR8, UR8, 0x1, URZ ;  /* 0x0000000108087899 */ /* 0x000fe4000800063f */
[----:B0-----:R-:W-:Y:S02]  /*0290*/  ULEA UR10, UR10, UR4, 0x18 ;  /* 0x000000040a0a7291 */ /* 0x001fe4000f8ec03f */
[----:B------:R-:W-:-:S04]  /*02a0*/  UIADD3 UR4, -UR5, 0x100000, URZ ;  /* 0x0010000005047890 */ /* 0x000fc8000fffe13f */
[----:B------:R-:W-:Y:S02]  /*02b0*/  USHF.L.U32 UR5, UR4, 0xb, URZ ;  /* 0x0000000b04057899 */ /* 0x000fe4000800063f */
[----:B------:R-:W-:Y:S01]  /*02c0*/  USHF.L.U32 UR4, UR4, 0x1, URZ ;  /* 0x0000000104047899 */ /* 0x000fe2000800063f */
[----:B------:R-:W0:Y:S11]  /*02d0*/  FENCE.VIEW.ASYNC.S ;  /* 0x00000000000073c6 */ /* 0x000e360000000000 */
[----:B0-----:R0:W1:Y:S01]  /*02e0*/  SYNCS.EXCH.64 URZ, [UR10+0x30000], UR4 ;  /* 0x030000040a3f75b2 */ /* 0x0010620008000100 */
[----:B------:R0:W2:Y:S01]  /*02f0*/  SYNCS.EXCH.64 URZ, [UR10+0x30020], UR8 ;  /* 0x030020080a3f75b2 */ /* 0x0000a20008000100 */
[----:B------:R0:W3:Y:S01]  /*0300*/  SYNCS.EXCH.64 URZ, [UR10+0x30008], UR4 ;  /* 0x030008040a3f75b2 */ /* 0x0000e20008000100 */
[----:B------:R0:W4:Y:S01]  /*0310*/  SYNCS.EXCH.64 URZ, [UR10+0x30028], UR8 ;  /* 0x030028080a3f75b2 */ /* 0x0001220008000100 */
[----:B------:R0:W0:Y:S01]  /*0320*/  SYNCS.EXCH.64 URZ, [UR10+0x30010], UR4 ;  /* 0x030010040a3f75b2 */ /* 0x0000220008000100 */
[----:B------:R0:W0:Y:S01]  /*0330*/  SYNCS.EXCH.64 URZ, [UR10+0x30030], UR8 ;  /* 0x030030080a3f75b2 */ /* 0x0000220008000100 */
[----:B------:R0:W0:Y:S01]  /*0340*/  SYNCS.EXCH.64 URZ, [UR10+0x30018], UR4 ;  /* 0x030018040a3f75b2 */ /* 0x0000220008000100 */
[----:B------:R0:W0:Y:S01]  /*0350*/  SYNCS.EXCH.64 URZ, [UR10+0x30038], UR8 ;  /* 0x030038080a3f75b2 */ /* 0x0000220008000100 */
[----:B------:R-:W-:Y:S01]  /*0360*/  NOP ;  /* 0x0000000000007918 */ /* 0x000fe20000000000 */
.L_x_2:
[----:B0-----:R-:W-:Y:S01]  /*0370*/  ULDC.64 UR4, c[0x0][0x598] ;  /* 0x0001660000047ab9 */ /* 0x001fe20000000a00 */
[----:B------:R-:W-:Y:S01]  /*0380*/  NOP ;  /* 0x0000000000007918 */ /* 0x000fe20000000000 */
[----:B------:R-:W-:Y:S01]  /*0390*/  ISETP.NE.U32.AND P0, PT, RZ, UR4, PT ;  /* 0x00000004ff007c0c */ /* 0x000fe2000bf05070 */
[----:B------:R-:W-:Y:S01]  /*03a0*/  NOP ;  /* 0x0000000000007918 */ /* 0x000fe20000000000 */
[----:B------:R-:W-:Y:S01]  /*03b0*/  ULDC.64 UR20, c[0x0][0x208] ;  /* 0x0000820000147ab9 */ /* 0x000fe20000000a00 */
[----:B-1234-:R-:W-:Y:S01]  /*03c0*/  BAR.SYNC.DEFER_BLOCKING 0x0 ;  /* 0x0000000000007b1d */ /* 0x01efe20000010000 */
[----:B------:R-:W-:-:S13]  /*03d0*/  ISETP.NE.AND.EX P0, PT, RZ, UR5, PT, P0 ;  /* 0x00000005ff007c0c */ /* 0x000fda000bf05300 */
[----:B------:R-:W-:Y:S05]  /*03e0*/  @!P0 BRA `(.L_x_3) ;  /* 0x0000000000208947 */ /* 0x000fea0003800000 */
[----:B------:R-:W0:Y:S02]  /*03f0*/  LDC.64 R2, c[0x0][0x598] ;  /* 0x00016600ff027b82 */ /* 0x000e240000000a00 */
[----:B0-----:R-:W2:Y:S02]  /*0400*/  LDG.E.64 R2, desc[UR20][R2.64] ;  /* 0x0000001402027981 */ /* 0x001ea4000c1e1b00 */
[----:B--2---:R-:W-:-:S04]  /*0410*/  ISETP.NE.U32.AND P0, PT, R2, RZ, PT ;  /* 0x000000ff0200720c */ /* 0x004fc80003f05070 */
[----:B------:R-:W-:-:S13]  /*0420*/  ISETP.NE.AND.EX P0, PT, R3, RZ, PT, P0 ;  /* 0x000000ff0300720c */ /* 0x000fda0003f05300 */
[----:B------:R-:W-:Y:S05]  /*0430*/  @!P0 BRA `(.L_x_3) ;  /* 0x00000000000c8947 */ /* 0x000fea0003800000 */
[----:B------:R-:W2:Y:S02]  /*0440*/  LD.E R2, desc[UR20][R2.64] ;  /* 0x0000001402027980 */ /* 0x000ea4000c101900 */
[----:B--2---:R-:W-:Y:S01]  /*0450*/  R2UR UR11, R2 ;  /* 0x00000000020b72ca */ /* 0x004fe200000e0000 */
[----:B------:R-:W-:-:S14]  /*0460*/  BRA `(.L_x_4) ;  /* 0x0000000000247947 */ /* 0x000fdc0003800000 */
.L_x_3:
[----:B------:R-:W-:Y:S02]  /*0470*/  ULDC.64 UR4, c[0x0][0x588] ;  /* 0x0001620000047ab9 */ /* 0x000fe40000000a00 */
[----:B------:R-:W-:-:S04]  /*0480*/  ISETP.NE.U32.AND P0, PT, RZ, UR4, PT ;  /* 0x00000004ff007c0c */ /* 0x000fc8000bf05070 */
[----:B------:R-:W-:-:S13]  /*0490*/  ISETP.NE.AND.EX P0, PT, RZ, UR5, PT, P0 ;  /* 0x00000005ff007c0c */ /* 0x000fda000bf05300 */
[----:B------:R-:W-:Y:S05]  /*04a0*/  @!P0 BRA `(.L_x_5) ;  /* 0x0000000000108947 */ /* 0x000fea0003800000 */
[----:B------:R-:W0:Y:S02]  /*04b0*/  LDC.64 R2, c[0x0][0x588] ;  /* 0x00016200ff027b82 */ /* 0x000e240000000a00 */
[----:B0-----:R-:W2:Y:S02]  /*04c0*/  LDG.E R2, desc[UR20][R2.64] ;  /* 0x0000001402027981 */ /* 0x001ea4000c1e1900 */
[----:B--2---:R-:W-:Y:S01]  /*04d0*/  R2UR UR11, R2 ;  /* 0x00000000020b72ca */ /* 0x004fe200000e0000 */
[----:B------:R-:W-:-:S14]  /*04e0*/  BRA `(.L_x_4) ;  /* 0x0000000000047947 */ /* 0x000fdc0003800000 */
.L_x_5:
[----:B------:R-:W-:-:S05]  /*04f0*/  ULDC UR11, c[0x0][0x580] ;  /* 0x00016000000b7ab9 */ /* 0x000fca0000000800 */
.L_x_4:
[----:B------:R-:W-:Y:S02]  /*0500*/  ULDC.64 UR4, c[0x0][0x5a0] ;  /* 0x0001680000047ab9 */ /* 0x000fe40000000a00 */
[----:B------:R-:W-:-:S04]  /*0510*/  ISETP.NE.U32.AND P0, PT, RZ, UR4, PT ;  /* 0x00000004ff007c0c */ /* 0x000fc8000bf05070 */
        /* <DEDUP_REMOVED lines=10> */
.L_x_6:
        /* <DEDUP_REMOVED lines=8> */
.L_x_8:
[----:B------:R-:W-:-:S05]  /*0640*/  ULDC UR22, c[0x0][0x584] ;  /* 0x0001610000167ab9 */ /* 0x000fca0000000800 */
.L_x_7:
[----:B------:R-:W-:Y:S01]  /*0650*/  ULDC UR4, c[0x0][0x3c4] ;  /* 0x0000f10000047ab9 */ /* 0x000fe20000000800 */
[----:B------:R-:W-:Y:S01]  /*0660*/  ISETP.NE.AND P0, PT, RZ, UR12, PT ;  /* 0x0000000cff007c0c */ /* 0x000fe2000bf05270 */
[----:B------:R-:W-:Y:S01]  /*0670*/  UIADD3 UR4, UR4, 0x1f, URZ ;  /* 0x0000001f04047890 */ /* 0x000fe2000fffe03f */
[----:B------:R-:W-:-:S03]  /*0680*/  ULDC.64 UR26, c[0x0][0x3c8] ;  /* 0x0000f200001a7ab9 */ /* 0x000fc60000000a00 */
[----:B------:R-:W-:-:S04]  /*0690*/  USHF.R.S32.HI UR5, URZ, 0x1f, UR4 ;  /* 0x0000001f3f057899 */ /* 0x000fc80008011404 */
[----:B------:R-:W-:-:S04]  /*06a0*/  ULEA.HI UR4, UR5, UR4, URZ, 0x5 ;  /* 0x0000000405047291 */ /* 0x000fc8000f8f283f */
[----:B------:R-:W-:-:S04]  /*06b0*/  USHF.R.S32.HI UR4, URZ, 0x5, UR4 ;  /* 0x000000053f047899 */ /* 0x000fc80008011404 */
[----:B------:R-:W-:-:S04]  /*06c0*/  UIMAD UR5, UR4, UR26, URZ ;  /* 0x0000001a040572a4 */ /* 0x000fc8000f8e023f */
[----:B------:R-:W-:Y:S01]  /*06d0*/  UIMAD UR5, UR5, UR27, URZ ;  /* 0x0000001b050572a4 */ /* 0x000fe2000f8e023f */
[----:B------:R-:W-:Y:S11]  /*06e0*/  @!P0 BRA `(.L_x_9) ;  /* 0x0000015c00608947 */ /* 0x000ff60003800000 */
[----:B------:R-:W-:-:S06]  /*06f0*/  UISETP.NE.AND UP0, UPT, UR12, 0x1, UPT ;  /* 0x000000010c00788c */ /* 0x000fcc000bf05270 */
[----:B------:R-:W-:-:S13]  /*0700*/  PLOP3.LUT P0, PT, PT, PT, UP0, 0x80, 0x0 ;  /* 0x000000000000781c */ /* 0x000fda0003f0f008 */
[----:B------:R-:W-:Y:S05]  /*0710*/  @P0 EXIT ;  /* 0x000000000000094d */ /* 0x000fea0003800000 */
[----:B------:R0:W-:Y:S01]  /*0720*/  STL [R1], RZ ;  /* 0x000000ff01007387 */ /* 0x0001e20000100800 */
[----:B------:R-:W-:Y:S01]  /*0730*/  UISETP.GE.AND UP0, UPT, UR5, 0x1, UPT ;  /* 0x000000010500788c */ /* 0x000fe2000bf06270 */
[----:B------:R-:W-:Y:S01]  /*0740*/  CS2R R86, SRZ ;  /* 0x0000000000567805 */ /* 0x000fe2000001ff00 */
[----:B------:R-:W-:Y:S01]  /*0750*/  UMOV UR4, URZ ;  /* 0x0000003f00047c82 */ /* 0x000fe20008000000 */
[----:B------:R0:W-:Y:S01]  /*0760*/  STL [R1+0x4], RZ ;  /* 0x000004ff01007387 */ /* 0x0001e20000100800 */
[----:B------:R-:W-:Y:S02]  /*0770*/  CS2R R152, SRZ ;  /* 0x0000000000987805 */ /* 0x000fe4000001ff00 */
[----:B------:R-:W-:Y:S02]  /*0780*/  CS2R R154, SRZ ;  /* 0x00000000009a7805 */ /* 0x000fe4000001ff00 */
[----:B------:R-:W-:Y:S01]  /*0790*/  PLOP3.LUT P0, PT, PT, PT, UP0, 0x80, 0x0 ;  /* 0x000000000000781c */ /* 0x000fe20003f0f008 */
[----:B------:R0:W-:Y:S01]  /*07a0*/  STL [R1+0x8], RZ ;  /* 0x000008ff01007387 */ /* 0x0001e20000100800 */
[----:B------:R-:W-:-:S02]  /*07b0*/  CS2R R156, SRZ ;  /* 0x00000000009c7805 */ /* 0x000fc4000001ff00 */
[----:B------:R-:W-:Y:S02]  /*07c0*/  CS2R R158, SRZ ;  /* 0x00000000009e7805 */ /* 0x000fe4000001ff00 */
[----:B------:R-:W-:Y:S01]  /*07d0*/  CS2R R160, SRZ ;  /* 0x0000000000a07805 */ /* 0x000fe2000001ff00 */
[----:B------:R0:W-:Y:S01]  /*07e0*/  STL [R1+0xc], RZ ;  /* 0x00000cff01007387 */ /* 0x0001e20000100800 */
[----:B------:R-:W-:Y:S02]  /*07f0*/  CS2R R162, SRZ ;  /* 0x0000000000a27805 */ /* 0x000fe4000001ff00 */
[----:B------:R-:W-:Y:S02]  /*0800*/  CS2R R164, SRZ ;  /* 0x0000000000a47805 */ /* 0x000fe4000001ff00 */
[----:B------:R-:W-:Y:S01]  /*0810*/  CS2R R166, SRZ ;  /* 0x0000000000a67805 */ /* 0x000fe2000001ff00 */
        /* <DEDUP_REMOVED lines=116> */
[----:B------:R0:W-:Y:S04]  /*0f60*/  STL [R1+0x84], RZ ;  /* 0x000084ff01007387 */ /* 0x0001e80000100800 */
        /* <DEDUP_REMOVED lines=29> */
[----:B------:R0:W-:Y:S01]  /*1140*/  STL [R1+0xfc], RZ ;  /* 0x0000fcff01007387 */ /* 0x0001e20000100800 */
[----:B------:R-:W-:Y:S05]  /*1150*/  @!P0 BRA `(.L_x_10) ;  /* 0x0000002000dc8947 */ /* 0x000fea0003800000 */
[----:B------:R-:W-:-:S04]  /*1160*/  ULOP3.LUT UR4, UR6, 0x1, URZ, 0xfc, !UPT ;  /* 0x0000000106047892 */ /* 0x000fc8000f8efc3f */
[----:B------:R-:W-:-:S06]  /*1170*/  UISETP.NE.AND UP0, UPT, UR4, 0x3, UPT ;  /* 0x000000030400788c */ /* 0x000fcc000bf05270 */
[----:B------:R-:W-:-:S13]  /*1180*/  PLOP3.LUT P1, PT, PT, PT, UP0, 0x80, 0x0 ;  /* 0x000000000000781c */ /* 0x000fda0003f2f008 */
[----:B------:R-:W-:Y:S05]  /*1190*/  @!P1 BRA `(.L_x_11) ;  /* 0x0000000000049947 */ /* 0x000fea0003800000 */
[----:B------:R-:W-:Y:S01]  /*11a0*/  BPT.TRAP 0x1 ;  /* 0x000000040000795c */ /* 0x000fe20000300000 */
.L_x_11:
[----:B------:R-:W1:Y:S01]  /*11b0*/  S2UR UR7, SR_CgaCtaId ;  /* 0x00000000000779c3 */ /* 0x000e620000008800 */
[----:B------:R-:W-:Y:S01]  /*11c0*/  SHF.L.U32 R0, RZ, 0x1f, RZ ;  /* 0x0000001fff007819 */ /* 0x000fe200000006ff */
[----:B------:R-:W-:Y:S02]  /*11d0*/  UMOV UR4, 0x400 ;  /* 0x0000040000047882 */ /* 0x000fe40000000000 */
[----:B-1----:R-:W-:-:S12]  /*11e0*/  ULEA UR4, UR7, UR4, 0x18 ;  /* 0x0000000407047291 */ /* 0x002fd8000f8ec03f */
.L_x_12:
[----:B-1----:R-:W-:-:S04]  /*11f0*/  IMAD.U32 R3, RZ, RZ, UR4 ;  /* 0x00000004ff037e24 */ /* 0x002fc8000f8e00ff */
[----:B------:R1:W2:Y:S03]  /*1200*/  SYNCS.PHASECHK.TRANS64.TRYWAIT P1, [R3+URZ+0x30000], R0 ;  /* 0x03000000030075a7 */ /* 0x0002a6000802017f */
[----:B--2---:R-:W-:Y:S05]  /*1210*/  @!P1 NANOSLEEP.SYNCS 0x989680 ;  /* 0x009896800000995d */ /* 0x004fea0003900000 */
[----:B------:R-:W2:Y:S02]  /*1220*/  @!P1 SYNCS.PHASECHK.TRANS64 P1, [R3+URZ+0x30000], R0 ;  /* 0x03000000030095a7 */ /* 0x000ea4000802007f */
[----:B--2---:R-:W-:Y:S05]  /*1230*/  @!P1 BRA `(.L_x_12) ;  /* 0xfffffffc00ec9947 */ /* 0x004fea000383ffff */
[----:B------:R-:W-:Y:S01]  /*1240*/  UIADD3 UR7, UR4, 0x20000, URZ ;  /* 0x0002000004077890 */ /* 0x000fe2000fffe03f */
[----:B------:R-:W-:Y:S01]  /*1250*/  WARPGROUP.ARRIVE ;  /* 0x00000000000079c5 */ /* 0x000fe20000000000 */
[----:B------:R-:W-:Y:S02]  /*1260*/  USHF.R.U32.HI UR4, URZ, 0x4, UR4 ;  /* 0x000000043f047899 */ /* 0x000fe40008011604 */
[----:B------:R-:W-:Y:S02]  /*1270*/  USHF.R.U32.HI UR7, URZ, 0x4, UR7 ;  /* 0x000000043f077899 */ /* 0x000fe40008011607 */
[----:B------:R-:W-:Y:S02]  /*1280*/  ULOP3.LUT UR4, UR4, 0x3fff, URZ, 0xc0, !UPT ;  /* 0x00003fff04047892 */ /* 0x000fe4000f8ec03f */
[----:B------:R-:W-:Y:S02]  /*1290*/  ULOP3.LUT UR7, UR7, 0x3fff, URZ, 0xc0, !UPT ;  /* 0x00003fff07077892 */ /* 0x000fe4000f8ec03f */
[----:B------:R-:W-:-:S02]  /*12a0*/  ULOP3.LUT UR4, UR4, 0x10000, URZ, 0xfc, !UPT ;  /* 0x0001000004047892 */ /* 0x000fc4000f8efc3f */
[----:B------:R-:W-:Y:S01]  /*12b0*/  ULOP3.LUT UR8, UR7, 0x10000, URZ, 0xfc, !UPT ;  /* 0x0001000007087892 */ /* 0x000fe2000f8efc3f */
[----:B------:R-:W-:Y:S01]  /*12c0*/  UMOV UR13, 0x40000040 ;  /* 0x40000040000d7882 */ /* 0x000fe20000000000 */
[----:B------:R-:W-:-:S03]  /*12d0*/  UMOV UR15, 0x40000040 ;  /* 0x40000040000f7882 */ /* 0x000fc60000000000 */
[----:B------:R-:W-:Y:S02]  /*12e0*/  UMOV UR12, UR4 ;  /* 0x00000004000c7c82 */ /* 0x000fe40008000000 */
[----:B------:R-:W-:Y:S02]  /*12f0*/  UMOV UR14, UR8 ;  /* 0x00000008000e7c82 */ /* 0x000fe40008000000 */
[----:B------:R-:W-:Y:S01]  /*1300*/  HGMMA.64x128x8.F32.TF32 R68, gdesc[UR12], RZ, !UPT, gsb0 ;  /* 0x05e000000c4479f0 */ /* 0x000fe2000c0028ff */
[----:B------:R-:W-:Y:S01]  /*1310*/  UIADD3 UR12, UR4, 0x200, URZ ;  /* 0x00000200040c7890 */ /* 0x000fe2000fffe03f */
[----:B------:R-:W-:Y:S01]  /*1320*/  UMOV UR13, 0x40000040 ;  /* 0x40000040000d7882 */ /* 0x000fe20000000000 */
[----:B------:R-:W-:Y:S02]  /*1330*/  WARPGROUP.DEPBAR.LE gsb0, 0x0 ;  /* 0x00008000000079c5 */ /* 0x000fe40000010000 */
[----:B------:R-:W-:Y:S01]  /*1340*/  WARPGROUP.ARRIVE ;  /* 0x00000000000079c5 */ /* 0x000fe20000000000 */
[----:B------:R-:W-:-:S02]  /*1350*/  IMAD.MOV.U32 R44, RZ, RZ, R88 ;  /* 0x000000ffff2c7224 */ /* 0x000fc400078e0058 */
[----:B------:R-:W-:Y:S02]  /*1360*/  IMAD.MOV.U32 R43, RZ, RZ, R89 ;  /* 0x000000ffff2b7224 */ /* 0x000fe400078e0059 */
[----:B------:R-:W-:Y:S02]  /*1370*/  IMAD.MOV.U32 R42, RZ, RZ, R90 ;  /* 0x000000ffff2a7224 */ /* 0x000fe400078e005a */
[----:B------:R-:W-:Y:S01]  /*1380*/  HGMMA.64x128x8.F32.TF32 R152, gdesc[UR12], RZ, !UPT, gsb0 ;  /* 0x05e000000c9879f0 */ /* 0x000fe2000c0028ff */
[----:B------:R-:W-:Y:S01]  /*1390*/  UIADD3 UR12, UR4, 0x400, URZ ;  /* 0x00000400040c7890 */ /* 0x000fe2000fffe03f */
[----:B------:R-:W-:Y:S01]  /*13a0*/  IMAD.MOV.U32 R41, RZ, RZ, R91 ;  /* 0x000000ffff297224 */ /* 0x000fe200078e005b */
[----:B------:R-:W-:Y:S01]  /*13b0*/  UMOV UR13, 0x40000040 ;  /* 0x40000040000d7882 */ /* 0x000fe20000000000 */
[----:B------:R-:W-:Y:S02]  /*13c0*/  IMAD.MOV.U32 R40, RZ, RZ, R92 ;  /* 0x000000ffff287224 */ /* 0x000fe400078e005c */
[----:B------:R-:W-:-:S02]  /*13d0*/  IMAD.MOV.U32 R39, RZ, RZ, R93 ;  /* 0x000000ffff277224 */ /* 0x000fc400078e005d */
[----:B------:R-:W-:Y:S02]  /*13e0*/  IMAD.MOV.U32 R38, RZ, RZ, R94 ;  /* 0x000000ffff267224 */ /* 0x000fe400078e005e */
[----:B------:R-:W-:Y:S02]  /*13f0*/  IMAD.MOV.U32 R37, RZ, RZ, R95 ;  /* 0x000000ffff257224 */ /* 0x000fe400078e005f */
[----:B------:R-:W-:Y:S02]  /*1400*/  IMAD.MOV.U32 R36, RZ, RZ, R96 ;  /* 0x000000ffff247224 */ /* 0x000fe400078e0060 */
[----:B------:R-:W-:Y:S02]  /*1410*/  IMAD.MOV.U32 R35, RZ, RZ, R97 ;  /* 0x000000ffff237224 */ /* 0x000fe400078e0061 */
        /* <DEDUP_REMOVED lines=16> */
[----:B------:R-:W-:Y:S01]  /*1520*/  IMAD.MOV.U32 R18, RZ, RZ, R114 ;  /* 0x000000ffff127224 */ /* 0x000fe200078e0072 */
[----:B------:R-:W-:Y:S01]  /*1530*/  MOV R232, R20 ;  /* 0x0000001400e87202 */ /* 0x000fe20000000f00 */
        /* <DEDUP_REMOVED lines=14> */
[----:B-1----:R-:W-:-:S02]  /*1620*/  IMAD.MOV.U32 R3, RZ, RZ, R129 ;  /* 0x000000ffff037224 */ /* 0x002fc400078e0081 */
        /* <DEDUP_REMOVED lines=27> */
[----:B------:R-:W-:Y:S02]  /*17e0*/  WARPGROUP.DEPBAR.LE gsb0, 0x0 ;  /* 0x00008000000079c5 */ /* 0x000fe40000010000 */
[----:B------:R-:W-:Y:S01]  /*17f0*/  WARPGROUP.ARRIVE ;  /* 0x00000000000079c5 */ /* 0x000fe20000000000 */
[----:B------:R1:W-:Y:S01]  /*1800*/  STL.64 [R1+0x2d8], R214 ;  /* 0x0002d8d601007387 */ /* 0x0003e20000100a00 */
[----:B------:R-:W-:Y:S02]  /*1810*/  IMAD.MOV.U32 R221, RZ, RZ, R31 ;  /* 0x000000ffffdd7224 */ /* 0x000fe400078e001f */
[----:B------:R-:W-:Y:S01]  /*1820*/  IMAD.MOV.U32 R222, RZ, RZ, R30 ;  /* 0x000000ffffde7224 */ /* 0x000fe200078e001e */
[----:B------:R2:W-:Y:S01]  /*1830*/  STL.64 [R1+0x2d0], R212 ;  /* 0x0002d0d401007387 */ /* 0x0005e20000100a00 */
[----:B------:R-:W-:Y:S01]  /*1840*/  HGMMA.64x128x8.F32.TF32 R88, gdesc[UR12], RZ, !UPT, gsb0 ;  /* 0x05e000000c5879f0 */ /* 0x000fe2000c0028ff */
[----:B------:R-:W-:Y:S01]  /*1850*/  UIADD3 UR12, UR4, 0x600, URZ ;  /* 0x00000600040c7890 */ /* 0x000fe2000fffe03f */
[----:B------:R-:W-:Y:S01]  /*1860*/  IMAD.MOV.U32 R223, RZ, RZ, R29 ;  /* 0x000000ffffdf7224 */ /* 0x000fe200078e001d */
[----:B------:R3:W-:Y:S01]  /*1870*/  STL.64 [R1+0x2c8], R210 ;  /* 0x0002c8d201007387 */ /* 0x0007e20000100a00 */
[----:B------:R-:W-:Y:S01]  /*1880*/  IMAD.MOV.U32 R224, RZ, RZ, R28 ;  /* 0x000000ffffe07224 */ /* 0x000fe200078e001c */
[----:B------:R-:W-:Y:S01]  /*1890*/  UMOV UR13, 0x40000040 ;  /* 0x40000040000d7882 */ /* 0x000fe20000000000 */
[----:B------:R-:W-:Y:S01]  /*18a0*/  IMAD.MOV.U32 R225, RZ, RZ, R27 ;  /* 0x000000ffffe17224 */ /* 0x000fe200078e001b */
[----:B------:R4:W-:Y:S01]  /*18b0*/  STL.64 [R1+0x2c0], R208 ;  /* 0x0002c0d001007387 */ /* 0x0009e20000100a00 */
[----:B-1----:R-:W-:-:S02]  /*18c0*/  IMAD.MOV.U32 R214, RZ, RZ, R38 ;  /* 0x000000ffffd67224 */ /* 0x002fc400078e0026 */
[----:B------:R-:W-:Y:S01]  /*18d0*/  IMAD.MOV.U32 R215, RZ, RZ, R37 ;  /* 0x000000ffffd77224 */ /* 0x000fe200078e0025 */
[----:B------:R1:W-:Y:S01]  /*18e0*/  STL.64 [R1+0x2b8], R206 ;  /* 0x0002b8ce01007387 */ /* 0x0003e20000100a00 */
[----:B--2---:R-:W-:Y:S02]  /*18f0*/  IMAD.MOV.U32 R212, RZ, RZ, R40 ;  /* 0x000000ffffd47224 */ /* 0x004fe400078e0028 */
[----:B------:R-:W-:Y:S01]  /*1900*/  IMAD.MOV.U32 R213, RZ, RZ, R39 ;  /* 0x000000ffffd57224 */ /* 0x000fe200078e0027 */
[----:B------:R2:W-:Y:S01]  /*1910*/  STL.64 [R1+0x2b0], R204 ;  /* 0x0002b0cc01007387 */ /* 0x0005e20000100a00 */
[----:B---3--:R-:W-:Y:S02]  /*1920*/  IMAD.MOV.U32 R210, RZ, RZ, R42 ;  /* 0x000000ffffd27224 */ /* 0x008fe400078e002a */
[----:B------:R-:W-:Y:S01]  /*1930*/  IMAD.MOV.U32 R211, RZ, RZ, R41 ;  /* 0x000000ffffd37224 */ /* 0x000fe200078e0029 */
[----:B------:R3:W-:Y:S01]  /*1940*/  STL.64 [R1+0x2a8], R202 ;  /* 0x0002a8ca01007387 */ /* 0x0007e20000100a00 */
[----:B----4-:R-:W-:-:S02]  /*1950*/  IMAD.MOV.U32 R208, RZ, RZ, R44 ;  /* 0x000000ffffd07224 */ /* 0x010fc400078e002c */
[----:B------:R-:W-:Y:S01]  /*1960*/  IMAD.MOV.U32 R209, RZ, RZ, R43 ;  /* 0x000000ffffd17224 */ /* 0x000fe200078e002b */
[----:B------:R4:W-:Y:S01]  /*1970*/  STL.64 [R1+0x2a0], R200 ;  /* 0x0002a0c801007387 */ /* 0x0009e20000100a00 */
[----:B-1----:R-:W-:Y:S02]  /*1980*/  IMAD.MOV.U32 R206, RZ, RZ, R46 ;  /* 0x000000ffffce7224 */ /* 0x002fe400078e002e */
[----:B------:R-:W-:Y:S01]  /*1990*/  IMAD.MOV.U32 R207, RZ, RZ, R45 ;  /* 0x000000ffffcf7224 */ /* 0x000fe200078e002d */
[----:B------:R1:W-:Y:S01]  /*19a0*/  STL.64 [R1+0x298], R198 ;  /* 0x000298c601007387 */ /* 0x0003e20000100a00 */
[----:B--2---:R-:W-:Y:S02]  /*19b0*/  IMAD.MOV.U32 R204, RZ, RZ, R48 ;  /* 0x000000ffffcc7224 */ /* 0x004fe400078e0030 */
[----:B------:R-:W-:Y:S01]  /*19c0*/  IMAD.MOV.U32 R205, RZ, RZ, R47 ;  /* 0x000000ffffcd7224 */ /* 0x000fe200078e002f */
[----:B------:R2:W-:Y:S01]  /*19d0*/  STL.64 [R1+0x290], R196 ;  /* 0x000290c401007387 */ /* 0x0005e20000100a00 */
[----:B---3--:R-:W-:-:S02]  /*19e0*/  IMAD.MOV.U32 R202, RZ, RZ, R50 ;  /* 0x000000ffffca7224 */ /* 0x008fc400078e0032 */
[----:B------:R-:W-:Y:S01]  /*19f0*/  IMAD.MOV.U32 R203, RZ, RZ, R49 ;  /* 0x000000ffffcb7224 */ /* 0x000fe200078e0031 */
[----:B------:R3:W-:Y:S01]  /*1a00*/  STL.64 [R1+0x288], R194 ;  /* 0x000288c201007387 */ /* 0x0007e20000100a00 */
[----:B----4-:R-:W-:Y:S02]  /*1a10*/  IMAD.MOV.U32 R200, RZ, RZ, R52 ;  /* 0x000000ffffc87224 */ /* 0x010fe400078e0034 */
[----:B------:R-:W-:Y:S01]  /*1a20*/  IMAD.MOV.U32 R201, RZ, RZ, R51 ;  /* 0x000000ffffc97224 */ /* 0x000fe200078e0033 */
[----:B------:R4:W-:Y:S01]  /*1a30*/  STL.64 [R1+0x280], R192 ;  /* 0x000280c001007387 */ /* 0x0009e20000100a00 */
[----:B-1----:R-:W-:Y:S02]  /*1a40*/  IMAD.MOV.U32 R198, RZ, RZ, R54 ;  /* 0x000000ffffc67224 */ /* 0x002fe400078e0036 */
[----:B------:R-:W-:Y:S01]  /*1a50*/  IMAD.MOV.U32 R199, RZ, RZ, R53 ;  /* 0x000000ffffc77224 */ /* 0x000fe200078e0035 */
[----:B------:R1:W-:Y:S01]  /*1a60*/  STL.64 [R1+0x278], R190 ;  /* 0x000278be01007387 */ /* 0x0003e20000100a00 */
[----:B--2---:R-:W-:-:S02]  /*1a70*/  IMAD.MOV.U32 R196, RZ, RZ, R56 ;  /* 0x000000ffffc47224 */ /* 0x004fc400078e0038 */
[----:B------:R-:W-:Y:S01]  /*1a80*/  IMAD.MOV.U32 R197, RZ, RZ, R55 ;  /* 0x000000ffffc57224 */ /* 0x000fe200078e0037 */
[----:B------:R2:W-:Y:S01]  /*1a90*/  STL.64 [R1+0x270], R188 ;  /* 0x000270bc01007387 */ /* 0x0005e20000100a00 */
[----:B---3--:R-:W-:Y:S02]  /*1aa0*/  IMAD.MOV.U32 R194, RZ, RZ, R58 ;  /* 0x000000ffffc27224 */ /* 0x008fe400078e003a */
[----:B------:R-:W-:Y:S02]  /*1ab0*/  IMAD.MOV.U32 R195, RZ, RZ, R57 ;  /* 0x000000ffffc37224 */ /* 0x000fe400078e0039 */
[----:B----4-:R-:W-:Y:S02]  /*1ac0*/  IMAD.MOV.U32 R192, RZ, RZ, R60 ;  /* 0x000000ffffc07224 */ /* 0x010fe400078e003c */
[----:B------:R-:W-:Y:S02]  /*1ad0*/  IMAD.MOV.U32 R193, RZ, RZ, R59 ;  /* 0x000000ffffc17224 */ /* 0x000fe400078e003b */
[----:B-1----:R-:W-:-:S02]  /*1ae0*/  IMAD.MOV.U32 R190, RZ, RZ, R62 ;  /* 0x000000ffffbe7224 */ /* 0x002fc400078e003e */
[----:B------:R-:W-:Y:S02]  /*1af0*/  IMAD.MOV.U32 R191, RZ, RZ, R61 ;  /* 0x000000ffffbf7224 */ /* 0x000fe400078e003d */
[----:B--2---:R-:W-:Y:S02]  /*1b00*/  IMAD.MOV.U32 R188, RZ, RZ, R64 ;  /* 0x000000ffffbc7224 */ /* 0x004fe400078e0040 */
        /* <DEDUP_REMOVED lines=25> */
[----:B------:R-:W-:Y:S01]  /*1ca0*/  IMAD.MOV.U32 R251, RZ, RZ, R0 ;  /* 0x000000fffffb7224 */ /* 0x000fe200078e0000 */
[----:B------:R-:W-:Y:S02]  /*1cb0*/  WARPGROUP.DEPBAR.LE gsb0, 0x0 ;  /* 0x00008000000079c5 */ /* 0x000fe40000010000 */
[----:B------:R-:W-:-:S06]  /*1cc0*/  WARPGROUP.ARRIVE ;  /* 0x00000000000079c5 */ /* 0x000fcc0000000000 */
[----:B------:R-:W-:Y:S01]  /*1cd0*/  HGMMA.64x128x8.F32.TF32 R24, gdesc[UR12], RZ, !UPT, gsb0 ;  /* 0x05e000000c1879f0 */ /* 0x000fe2000c0028ff */
[----:B------:R-:W-:Y:S02]  /*1ce0*/  UIADD3 UR12, UR4, 0x2, URZ ;  /* 0x00000002040c7890 */ /* 0x000fe4000fffe03f */
[----:B------:R-:W-:Y:S01]  /*1cf0*/  UIADD3 UR14, UR8, 0x2, URZ ;  /* 0x00000002080e7890 */ /* 0x000fe2000fffe03f */
[----:B------:R-:W-:Y:S01]  /*1d00*/  UMOV UR13, 0x40000040 ;  /* 0x40000040000d7882 */ /* 0x000fe20000000000 */
[----:B------:R-:W-:Y:S01]  /*1d10*/  UMOV UR15, 0x40000040 ;  /* 0x40000040000f7882 */ /* 0x000fe20000000000 */
[----:B------:R-:W-:Y:S02]  /*1d20*/  WARPGROUP.DEPBAR.LE gsb0, 0x0 ;  /* 0x00008000000079c5 */ /* 0x000fe40000010000 */
[----:B------:R-:W-:-:S06]  /*1d30*/  WARPGROUP.ARRIVE ;  /* 0x00000000000079c5 */ /* 0x000fcc0000000000 */
[----:B------:R-:W-:Y:S03]  /*1d40*/  HGMMA.64x128x8.F32.TF32 R188, gdesc[UR12], R188, gsb0 ;  /* 0x05e000000cbc79f0 */ /* 0x000fe600080028bc */
[----:B------:R-:W-:Y:S02]  /*1d50*/  WARPGROUP.DEPBAR.LE gsb0, 0x0 ;  /* 0x00008000000079c5 */ /* 0x000fe40000010000 */
[----:B------:R-:W-:Y:S04]  /*1d60*/  STL.64 [R1], R188 ;  /* 0x000000bc01007387 */ /* 0x000fe80000100a00 */
[----:B------:R-:W-:Y:S04]  /*1d70*/  STL.64 [R1+0x8], R190 ;  /* 0x000008be01007387 */ /* 0x000fe80000100a00 */
        /* <DEDUP_REMOVED lines=11> */
[----:B------:R1:W-:Y:S04]  /*1e30*/  STL.64 [R1+0x68], R214 ;  /* 0x000068d601007387 */ /* 0x0003e80000100a00 */
        /* <DEDUP_REMOVED lines=18> */
[----:B-1----:R-:W2:Y:S04]  /*1f60*/  LDL.LU.64 R214, [R1+0x2d8] ;  /* 0x0002d80001d67983 */ /* 0x002ea80000300a00 */
[----:B------:R-:W2:Y:S04]  /*1f70*/  LDL.LU.64 R212, [R1+0x2d0] ;  /* 0x0002d00001d47983 */ /* 0x000ea80000300a00 */
        /* <DEDUP_REMOVED lines=11> */
[----:B------:R-:W2:Y:S01]  /*2030*/  LDL.LU.64 R188, [R1+0x270] ;  /* 0x0002700001bc7983 */ /* 0x000ea20000300a00 */
[----:B------:R-:W-:Y:S01]  /*2040*/  UIADD3 UR12, UR4, 0x202, URZ ;  /* 0x00000202040c7890 */ /* 0x000fe2000fffe03f */
[----:B------:R-:W-:Y:S01]  /*2050*/  UMOV UR13, 0x40000040 ;  /* 0x40000040000d7882 */ /* 0x000fe20000000000 */
[----:B--2---:R-:W-:-:S07]  /*2060*/  WARPGROUP.ARRIVE ;  /* 0x00000000000079c5 */ /* 0x004fce0000000000 */
[----:B------:R-:W-:Y:S01]  /*2070*/  HGMMA.64x128x8.F32.TF32 R152, gdesc[UR12], R152, gsb0 ;  /* 0x05e000000c9879f0 */ /* 0x000fe20008002898 */
[----:B------:R-:W-:Y:S02]  /*2080*/  UIADD3 UR12, UR4, 0x402, URZ ;  /* 0x00000402040c7890 */ /* 0x000fe4000fffe03f */
[----:B------:R-:W-:Y:S02]  /*2090*/  WARPGROUP.DEPBAR.LE gsb0, 0x0 ;  /* 0x00008000000079c5 */ /* 0x000fe40000010000 */
        /* <DEDUP_REMOVED lines=32> */
[----:B-1----:R-:W2:Y:S04]  /*22a0*/  LDL.LU.64 R152, [R1] ;  /* 0x0000000001987983 */ /* 0x002ea80000300a00 */
        /* <DEDUP_REMOVED lines=31> */
[----:B------:R-:W-:Y:S01]  /*24a0*/  WARPGROUP.ARRIVE ;  /* 0x00000000000079c5 */ /* 0x000fe20000000000 */
[----:B------:R-:W-:-:S05]  /*24b0*/  UMOV UR13, 0x40000040 ;  /* 0x40000040000d7882 */ /* 0x000fca0000000000 */
[----:B------:R-:W-:Y:S01]  /*24c0*/  HGMMA.64x128x8.F32.TF32 R88, gdesc[UR12], R88, gsb0 ;  /* 0x05e000000c5879f0 */ /* 0x000fe20008002858 */
[----:B------:R-:W-:Y:S01]  /*24d0*/  UIADD3 UR12, UR4, 0x602, URZ ;  /* 0x00000602040c7890 */ /* 0x000fe2000fffe03f */
[----:B------:R-:W-:Y:S01]  /*24e0*/  UMOV UR13, 0x40000040 ;  /* 0x40000040000d7882 */ /* 0x000fe20000000000 */
[----:B------:R-:W-:Y:S02]  /*24f0*/  WARPGROUP.DEPBAR.LE gsb0, 0x0 ;  /* 0x00008000000079c5 */ /* 0x000fe40000010000 */
[----:B------:R-:W-:-:S07]  /*2500*/  WARPGROUP.ARRIVE ;  /* 0x00000000000079c5 */ /* 0x000fce0000000000 */
[----:B------:R-:W-:Y:S01]  /*2510*/  HGMMA.64x128x8.F32.TF32 R24, gdesc[UR12], R24, gsb0 ;  /* 0x05e000000c1879f0 */ /* 0x000fe20008002818 */
[----:B------:R-:W-:Y:S02]  /*2520*/  UIADD3 UR12, UR4, 0x4, URZ ;  /* 0x00000004040c7890 */ /* 0x000fe4000fffe03f */
[----:B------:R-:W-:Y:S01]  /*2530*/  UIADD3 UR14, UR8, 0x4, URZ ;  /* 0x00000004080e7890 */ /* 0x000fe2000fffe03f */
[----:B------:R-:W-:Y:S01]  /*2540*/  UMOV UR13, 0x40000040 ;  /* 0x40000040000d7882 */ /* 0x000fe20000000000 */
[----:B------:R-:W-:Y:S01]  /*2550*/  UMOV UR15, 0x40000040 ;  /* 0x40000040000f7882 */ /* 0x000fe20000000000 */
[----:B------:R-:W-:Y:S02]  /*2560*/  WARPGROUP.DEPBAR.LE gsb0, 0x0 ;  /* 0x00008000000079c5 */ /* 0x000fe40000010000 */
[----:B--2---:R-:W-:-:S06]  /*2570*/  WARPGROUP.ARRIVE ;  /* 0x00000000000079c5 */ /* 0x004fcc0000000000 */
[----:B------:R-:W-:Y:S03]  /*2580*/  HGMMA.64x128x8.F32.TF32 R152, gdesc[UR12], R152, gsb0 ;  /* 0x05e000000c9879f0 */ /* 0x000fe60008002898 */
[----:B------:R-:W-:Y:S02]  /*2590*/  WARPGROUP.DEPBAR.LE gsb0, 0x0 ;  /* 0x00008000000079c5 */ /* 0x000fe40000010000 */
[----:B------:R-:W-:Y:S01]  /*25a0*/  STL.64 [R1], R152 ;  /* 0x0000009801007387 */ /* 0x000fe20000100a00 */
[----:B------:R-:W-:Y:S02]  /*25b0*/  IMAD.MOV.U32 R2, RZ, RZ, R214 ;  /* 0x000000ffff027224 */ /* 0x000fe400078e00d6 */
[----:B------:R-:W-:Y:S01]  /*25c0*/  IMAD.MOV.U32 R0, RZ, RZ, R215 ;  /* 0x000000ffff007224 */ /* 0x000fe200078e00d7 */
[----:B------:R1:W-:Y:S01]  /*25d0*/  STL.64 [R1+0x8], R154 ;  /* 0x0000089a01007387 */ /* 0x0003e20000100a00 */
[----:B------:R-:W-:-:S02]  /*25e0*/  IMAD.MOV.U32 R4, RZ, RZ, R212 ;  /* 0x000000ffff047224 */ /* 0x000fc400078e00d4 */
[----:B------:R-:W-:Y:S01]  /*25f0*/  IMAD.MOV.U32 R3, RZ, RZ, R213 ;  /* 0x000000ffff037224 */ /* 0x000fe200078e00d5 */
[----:B------:R-:W2:Y:S01]  /*2600*/  LDL.LU.64 R214, [R1+0x268] ;  /* 0x0002680001d67983 */ /* 0x000ea20000300a00 */
[----:B------:R-:W-:Y:S02]  /*2610*/  IMAD.MOV.U32 R6, RZ, RZ, R210 ;  /* 0x000000ffff067224 */ /* 0x000fe400078e00d2 */
[----:B------:R-:W-:Y:S01]  /*2620*/  IMAD.MOV.U32 R5, RZ, RZ, R211 ;  /* 0x000000ffff057224 */ /* 0x000fe200078e00d3 */
[----:B------:R-:W2:Y:S01]  /*2630*/  LDL.LU.64 R212, [R1+0x260] ;  /* 0x0002600001d47983 */ /* 0x000ea20000300a00 */
[----:B------:R-:W-:Y:S02]  /*2640*/  IMAD.MOV.U32 R8, RZ, RZ, R208 ;  /* 0x000000ffff087224 */ /* 0x000fe400078e00d0 */
[----:B------:R-:W-:Y:S01]  /*2650*/  IMAD.MOV.U32 R7, RZ, RZ, R209 ;  /* 0x000000ffff077224 */ /* 0x000fe200078e00d1 */
[----:B------:R-:W2:Y:S01]  /*2660*/  LDL.LU.64 R210, [R1+0x258] ;  /* 0x0002580001d27983 */ /* 0x000ea20000300a00 */
        /* <DEDUP_REMOVED lines=77> */
[----:B------:R-:W2:Y:S04]  /*2b40*/  LDL.LU.64 R158, [R1+0x188] ;  /* 0x00018800019e7983 */ /* 0x000ea80000300a00 */
[----:B------:R-:W2:Y:S04]  /*2b50*/  LDL.LU.64 R156, [R1+0x180] ;  /* 0x00018000019c7983 */ /* 0x000ea80000300a00 */
[----:B-1----:R-:W2:Y:S04]  /*2b60*/  LDL.LU.64 R154, [R1+0x178] ;  /* 0x00017800019a7983 */ /* 0x002ea80000300a00 */
[----:B------:R-:W2:Y:S01]  /*2b70*/  LDL.LU.64 R152, [R1+0x170] ;  /* 0x0001700001987983 */ /* 0x000ea20000300a00 */
[----:B------:R-:W-:Y:S01]  /*2b80*/  UIADD3 UR12, UR4, 0x204, URZ ;  /* 0x00000204040c7890 */ /* 0x000fe2000fffe03f */
[----:B------:R-:W-:Y:S01]  /*2b90*/  UMOV UR13, 0x40000040 ;  /* 0x40000040000d7882 */ /* 0x000fe20000000000 */
[----:B--2---:R-:W-:-:S07]  /*2ba0*/  WARPGROUP.ARRIVE ;  /* 0x00000000000079c5 */ /* 0x004fce0000000000 */
[----:B------:R-:W-:Y:S01]  /*2bb0*/  HGMMA.64x128x8.F32.TF32 R152, gdesc[UR12], R152, gsb0 ;  /* 0x05e000000c9879f0 */ /* 0x000fe20008002898 */
[----:B------:R-:W-:Y:S01]  /*2bc0*/  UIADD3 UR12, UR4, 0x404, URZ ;  /* 0x00000404040c7890 */ /* 0x000fe2000fffe03f */
[----:B------:R-:W-:Y:S01]  /*2bd0*/  UMOV UR13, 0x40000040 ;  /* 0x40000040000d7882 */ /* 0x000fe20000000000 */
        /* <DEDUP_REMOVED lines=15> */
[----:B-1----:R-:W2:Y:S04]  /*2cd0*/  LDL.LU R188, [R1] ;  /* 0x0000000001bc7983 */ /* 0x002ea80000300800 */
[----:B------:R-:W2:Y:S04]  /*2ce0*/  LDL.LU R189, [R1+0x4] ;  /* 0x0000040001bd7983 */ /* 0x000ea80000300800 */
[----:B------:R-:W2:Y:S04]  /*2cf0*/  LDL.LU R190, [R1+0x8] ;  /* 0x0000080001be7983 */ /* 0x000ea80000300800 */
[----:B------:R-:W2:Y:S01]  /*2d00*/  LDL.LU R191, [R1+0xc] ;  /* 0x00000c0001bf7983 */ /* 0x000ea20000300800 */
[----:B------:R-:W-:-:S06]  /*2d10*/  WARPGROUP.ARRIVE ;  /* 0x00000000000079c5 */ /* 0x000fcc0000000000 */
[----:B------:R-:W-:Y:S01]  /*2d20*/  HGMMA.64x128x8.F32.TF32 R88, gdesc[UR12], R88, gsb0 ;  /* 0x05e000000c5879f0 */ /* 0x000fe20008002858 */
[----:B------:R-:W-:Y:S01]  /*2d30*/  UIADD3 UR12, UR4, 0x604, URZ ;  /* 0x00000604040c7890 */ /* 0x000fe2000fffe03f */
[----:B------:R-:W-:Y:S01]  /*2d40*/  UMOV UR13, 0x40000040 ;  /* 0x40000040000d7882 */ /* 0x000fe20000000000 */
[----:B------:R-:W-:Y:S01]  /*2d50*/  IMAD.MOV.U32 R193, RZ, RZ, R251 ;  /* 0x000000ffffc17224 */ /* 0x000fe200078e00fb */
[----:B------:R-:W-:Y:S01]  /*2d60*/  MOV R208, R236 ;  /* 0x000000ec00d07202 */ /* 0x000fe20000000f00 */
        /* <DEDUP_REMOVED lines=9> */
[----:B------:R-:W-:Y:S01]  /*2e00*/  IMAD.MOV.U32 R203, RZ, RZ, R241 ;  /* 0x000000ffffcb7224 */ /* 0x000fe200078e00f1 */
[----:B------:R-:W-:-:S02]  /*2e10*/  WARPGROUP.DEPBAR.LE gsb0, 0x0 ;  /* 0x00008000000079c5 */ /* 0x000fc40000010000 */
[----:B------:R-:W-:-:S06]  /*2e20*/  WARPGROUP.ARRIVE ;  /* 0x00000000000079c5 */ /* 0x000fcc0000000000 */
[----:B------:R-:W-:Y:S01]  /*2e30*/  HGMMA.64x128x8.F32.TF32 R24, gdesc[UR12], R24, gsb0 ;  /* 0x05e000000c1879f0 */ /* 0x000fe20008002818 */
        /* <DEDUP_REMOVED lines=34> */
[----:B------:R-:W-:Y:S01]  /*3060*/  IMAD.MOV.U32 R251, RZ, RZ, R0 ;  /* 0x000000fffffb7224 */ /* 0x000fe200078e0000 */
[----:B------:R-:W-:Y:S02]  /*3070*/  UIADD3 UR12, UR4, 0x6, URZ ;  /* 0x00000006040c7890 */ /* 0x000fe4000fffe03f */
[----:B------:R-:W-:Y:S01]  /*3080*/  UIADD3 UR14, UR8, 0x6, URZ ;  /* 0x00000006080e7890 */ /* 0x000fe2000fffe03f */
[----:B------:R-:W-:Y:S01]  /*3090*/  UMOV UR13, 0x40000040 ;  /* 0x40000040000d7882 */ /* 0x000fe20000000000 */
[----:B------:R-:W-:Y:S01]  /*30a0*/  UMOV UR15, 0x40000040 ;  /* 0x40000040000f7882 */ /* 0x000fe20000000000 */
[----:B------:R-:W-:-:S02]  /*30b0*/  WARPGROUP.DEPBAR.LE gsb0, 0x0 ;  /* 0x00008000000079c5 */ /* 0x000fc40000010000 */
[----:B--2---:R-:W-:-:S06]  /*30c0*/  WARPGROUP.ARRIVE ;  /* 0x00000000000079c5 */ /* 0x004fcc0000000000 */
        /* <DEDUP_REMOVED lines=34> */
[----:B-1----:R-:W3:Y:S04]  /*32f0*/  LDL.LU.64 R214, [R1+0x168] ;  /* 0x0001680001d67983 */ /* 0x002ee80000300a00 */
[----:B------:R-:W3:Y:S04]  /*3300*/  LDL.LU.64 R212, [R1+0x160] ;  /* 0x0001600001d47983 */ /* 0x000ee80000300a00 */
        /* <DEDUP_REMOVED lines=11> */
[----:B------:R-:W3:Y:S01]  /*33c0*/  LDL.LU.64 R188, [R1+0x100] ;  /* 0x0001000001bc7983 */ /* 0x000ee20000300a00 */
[----:B------:R-:W-:Y:S01]  /*33d0*/  UIADD3 UR12, UR4, 0x206, URZ ;  /* 0x00000206040c7890 */ /* 0x000fe2000fffe03f */
[----:B------:R-:W-:Y:S01]  /*33e0*/  UMOV UR13, 0x40000040 ;  /* 0x40000040000d7882 */ /* 0x000fe20000000000 */
[----:B---3--:R-:W-:-:S07]  /*33f0*/  WARPGROUP.ARRIVE ;  /* 0x00000000000079c5 */ /* 0x008fce0000000000 */
[----:B------:R-:W-:Y:S01]  /*3400*/  HGMMA.64x128x8.F32.TF32 R152, gdesc[UR12], R152, gsb0 ;  /* 0x05e000000c9879f0 */ /* 0x000fe20008002898 */
[----:B------:R-:W-:Y:S01]  /*3410*/  UIADD3 UR12, UR4, 0x406, URZ ;  /* 0x00000406040c7890 */ /* 0x000fe2000fffe03f */
[----:B------:R-:W-:Y:S01]  /*3420*/  UMOV UR13, 0x40000040 ;  /* 0x40000040000d7882 */ /* 0x000fe20000000000 */
[----:B------:R-:W-:Y:S02]  /*3430*/  WARPGROUP.DEPBAR.LE gsb0, 0x0 ;  /* 0x00008000000079c5 */ /* 0x000fe40000010000 */
[----:B------:R-:W-:-:S07]  /*3440*/  WARPGROUP.ARRIVE ;  /* 0x00000000000079c5 */ /* 0x000fce0000000000 */
[----:B------:R-:W-:Y:S01]  /*3450*/  HGMMA.64x128x8.F32.TF32 R88, gdesc[UR12], R88, gsb0 ;  /* 0x05e000000c5879f0 */ /* 0x000fe20008002858 */
[----:B------:R-:W-:Y:S01]  /*3460*/  UIADD3 UR12, UR4, 0x606, URZ ;  /* 0x00000606040c7890 */ /* 0x000fe2000fffe03f */
[----:B------:R-:W-:Y:S02]  /*3470*/  UMOV UR13, 0x40000040 ;  /* 0x40000040000d7882 */ /* 0x000fe40000000000 */
[----:B------:R-:W-:Y:S01]  /*3480*/  UMOV UR4, 0x1 ;  /* 0x0000000100047882 */ /* 0x000fe20000000000 */
[----:B------:R-:W-:Y:S02]  /*3490*/  WARPGROUP.DEPBAR.LE gsb0, 0x0 ;  /* 0x00008000000079c5 */ /* 0x000fe40000010000 */
[----:B------:R-:W-:-:S06]  /*34a0*/  WARPGROUP.ARRIVE ;  /* 0x00000000000079c5 */ /* 0x000fcc0000000000 */
[----:B--2---:R-:W-:Y:S03]  /*34b0*/  HGMMA.64x128x8.F32.TF32 R24, gdesc[UR12], R24, gsb0 ;  /* 0x05e000000c1879f0 */ /* 0x004fe60008002818 */
[----:B------:R-:W-:Y:S02]  /*34c0*/  WARPGROUP.DEPBAR.LE gsb0, 0x0 ;  /* 0x00008000000079c5 */ /* 0x000fe40000010000 */
.L_x_10:
[----:B------:R-:W-:-:S04]  /*34d0*/  UISETP.LT.AND UP0, UPT, UR5, 0x1, UPT ;  /* 0x000000010500788c */ /* 0x000fc8000bf01270 */
[----:B------:R-:W-:-:S04]  /*34e0*/  USEL UR7, UR5, 0x1, UP0 ;  /* 0x0000000105077887 */ /* 0x000fc80008000000 */
[----:B------:R-:W-:-:S04]  /*34f0*/  UIADD3 UR7, UR5, -UR7, URZ ;  /* 0x8000000705077290 */ /* 0x000fc8000fffe03f */
[----:B------:R-:W-:-:S06]  /*3500*/  UISETP.GE.AND UP0, UPT, UR7, 0x1, UPT ;  /* 0x000000010700788c */ /* 0x000fcc000bf06270 */
[----:B------:R-:W-:-:S13]  /*3510*/  PLOP3.LUT P1, PT, PT, PT, UP0, 0x80, 0x0 ;  /* 0x000000000000781c */ /* 0x000fda0003f2f008 */
[----:B------:R-:W-:Y:S05]  /*3520*/  @!P1 BRA `(.L_x_13) ;  /* 0x0000002800a09947 */ /* 0x000fea0003800000 */
[----:B------:R-:W-:Y:S01]  /*3530*/  IMAD.MOV.U32 R3, RZ, RZ, RZ ;  /* 0x000000ffff037224 */ /* 0x000fe200078e00ff */
[----:B------:R-:W-:Y:S02]  /*3540*/  ULOP3.LUT UR23, UR6, 0x1, URZ, 0xfc, !UPT ;  /* 0x0000000106177892 */ /* 0x000fe4000f8efc3f */
[----:B------:R-:W-:Y:S01]  /*3550*/  UISETP.NE.U32.AND UP0, UPT, UR4, URZ, UPT ;  /* 0x0000003f0400728c */ /* 0x000fe2000bf05070 */
[----:B------:R-:W-:Y:S01]  /*3560*/  UMOV UR8, UR7 ;  /* 0x0000000700087c82 */ /* 0x000fe20008000000 */
[----:B------:R-:W-:-:S09]  /*3570*/  UMOV UR5, URZ ;  /* 0x0000003f00057c82 */ /* 0x000fd20008000000 */
.L_x_18:
[----:B------:R-:W-:-:S06]  /*3580*/  UISETP.NE.AND UP1, UPT, UR23, 0x3, UPT ;  /* 0x000000031700788c */ /* 0x000fcc000bf25270 */
[----:B------:R-:W-:-:S13]  /*3590*/  PLOP3.LUT P2, PT, PT, PT, UP1, 0x80, 0x0 ;  /* 0x000000000000781c */ /* 0x000fda0003f4f018 */
[----:B------:R-:W-:Y:S05]  /*35a0*/  @!P2 BRA `(.L_x_14) ;  /* 0x000000000004a947 */ /* 0x000fea0003800000 */
[----:B------:R-:W-:Y:S01]  /*35b0*/  BPT.TRAP 0x1 ;  /* 0x000000040000795c */ /* 0x000fe20000300000 */
.L_x_14:
[----:B------:R-:W1:Y:S01]  /*35c0*/  S2UR UR10, SR_CgaCtaId ;  /* 0x00000000000a79c3 */ /* 0x000e620000008800 */
[----:B------:R-:W-:Y:S01]  /*35d0*/  UMOV UR9, 0x400 ;  /* 0x0000040000097882 */ /* 0x000fe20000000000 */
[----:B------:R-:W-:Y:S01]  /*35e0*/  SHF.L.U32 R2, R3, 0x1f, RZ ;  /* 0x0000001f03027819 */ /* 0x000fe200000006ff */
[----:B-1----:R-:W-:-:S04]  /*35f0*/  ULEA UR9, UR10, UR9, 0x18 ;  /* 0x000000090a097291 */ /* 0x002fc8000f8ec03f */
[----:B------:R-:W-:-:S12]  /*3600*/  ULEA UR10, UR4, UR9, 0x3 ;  /* 0x00000009040a7291 */ /* 0x000fd8000f8e183f */
.L_x_15:
[----:B-1----:R-:W-:-:S04]  /*3610*/  IMAD.U32 R0, RZ, RZ, UR10 ;  /* 0x0000000aff007e24 */ /* 0x002fc8000f8e00ff */
[----:B------:R1:W2:Y:S03]  /*3620*/  SYNCS.PHASECHK.TRANS64.TRYWAIT P1, [R0+URZ+0x30000], R2 ;  /* 0x03000002000075a7 */ /* 0x0002a6000802017f */
[----:B--2---:R-:W-:Y:S05]  /*3630*/  @!P1 NANOSLEEP.SYNCS 0x989680 ;  /* 0x009896800000995d */ /* 0x004fea0003900000 */
[----:B------:R-:W2:Y:S02]  /*3640*/  @!P1 SYNCS.PHASECHK.TRANS64 P1, [R0+URZ+0x30000], R2 ;  /* 0x03000002000095a7 */ /* 0x000ea4000802007f */
[----:B--2---:R-:W-:Y:S05]  /*3650*/  @!P1 BRA `(.L_x_15) ;  /* 0xfffffffc00ec9947 */ /* 0x004fea000383ffff */
        /* <DEDUP_REMOVED lines=32> */
[----:B--2---:R-:W2:Y:S04]  /*3860*/  LDL.LU.64 R24, [R1] ;  /* 0x0000000001187983 */ /* 0x004ea80000300a00 */
        /* <DEDUP_REMOVED lines=31> */
[----:B------:R-:W-:-:S02]  /*3a60*/  UIADD3 UR12, UR9, 0x20000, URZ ;  /* 0x00020000090c7890 */ /* 0x000fc4000fffe03f */
[----:B------:R-:W-:Y:S01]  /*3a70*/  USHF.R.U32.HI UR10, URZ, 0x4, UR9 ;  /* 0x000000043f0a7899 */ /* 0x000fe20008011609 */
[----:B------:R3:W-:Y:S01]  /*3a80*/  STL [R1+0x170], R3 ;  /* 0x0001700301007387 */ /* 0x0007e20000100800 */
[----:B------:R-:W-:Y:S02]  /*3a90*/  USHF.R.U32.HI UR12, URZ, 0x4, UR12 ;  /* 0x000000043f0c7899 */ /* 0x000fe4000801160c */
[----:B------:R-:W-:Y:S02]  /*3aa0*/  ULOP3.LUT UR10, UR10, 0x3fff, URZ, 0xc0, !UPT ;  /* 0x00003fff0a0a7892 */ /* 0x000fe4000f8ec03f */
[----:B------:R-:W-:Y:S02]  /*3ab0*/  ULOP3.LUT UR12, UR12, 0x3fff, URZ, 0xc0, !UPT ;  /* 0x00003fff0c0c7892 */ /* 0x000fe4000f8ec03f */
[----:B------:R-:W-:Y:S02]  /*3ac0*/  ULOP3.LUT UR10, UR10, 0x10000, URZ, 0xfc, !UPT ;  /* 0x000100000a0a7892 */ /* 0x000fe4000f8efc3f */
[----:B------:R-:W-:-:S02]  /*3ad0*/  ULOP3.LUT UR12, UR12, 0x10000, URZ, 0xfc, !UPT ;  /* 0x000100000c0c7892 */ /* 0x000fc4000f8efc3f */
[----:B------:R-:W-:Y:S02]  /*3ae0*/  ULEA UR10, UR4, UR10, 0xb ;  /* 0x0000000a040a7291 */ /* 0x000fe4000f8e583f */
[----:B------:R-:W-:Y:S01]  /*3af0*/  ULEA UR12, UR4, UR12, 0xa ;  /* 0x0000000c040c7291 */ /* 0x000fe2000f8e503f */
[----:B------:R-:W-:Y:S01]  /*3b00*/  UMOV UR17, 0x40000040 ;  /* 0x4000004000117882 */ /* 0x000fe20000000000 */
[----:B------:R-:W-:-:S03]  /*3b10*/  UMOV UR19, 0x40000040 ;  /* 0x4000004000137882 */ /* 0x000fc60000000000 */
[----:B------:R-:W-:Y:S02]  /*3b20*/  UMOV UR16, UR10 ;  /* 0x0000000a00107c82 */ /* 0x000fe40008000000 */
[----:B------:R-:W-:Y:S01]  /*3b30*/  UMOV UR18, UR12 ;  /* 0x0000000c00127c82 */ /* 0x000fe20008000000 */
[----:B--2---:R-:W-:-:S06]  /*3b40*/  WARPGROUP.ARRIVE ;  /* 0x00000000000079c5 */ /* 0x004fcc0000000000 */
[----:B------:R-:W-:Y:S01]  /*3b50*/  HGMMA.64x128x8.F32.TF32 R24, gdesc[UR16], R24, UP0, gsb0 ;  /* 0x05e00000101879f0 */ /* 0x000fe2000b802818 */
[----:B------:R-:W-:Y:S01]  /*3b60*/  UIADD3 UR16, UR10, 0x200, URZ ;  /* 0x000002000a107890 */ /* 0x000fe2000fffe03f */
[----:B------:R-:W-:Y:S01]  /*3b70*/  UMOV UR17, 0x40000040 ;  /* 0x4000004000117882 */ /* 0x000fe20000000000 */
[----:B------:R-:W-:Y:S02]  /*3b80*/  WARPGROUP.DEPBAR.LE gsb0, 0x0 ;  /* 0x00008000000079c5 */ /* 0x000fe40000010000 */
[----:B------:R-:W-:Y:S01]  /*3b90*/  STL.64 [R1], R24 ;  /* 0x0000001801007387 */ /* 0x000fe20000100a00 */
[----:B-1----:R-:W-:Y:S02]  /*3ba0*/  IMAD.MOV.U32 R2, RZ, RZ, R86 ;  /* 0x000000ffff027224 */ /* 0x002fe400078e0056 */
[----:B------:R-:W-:Y:S01]  /*3bb0*/  IMAD.MOV.U32 R0, RZ, RZ, R87 ;  /* 0x000000ffff007224 */ /* 0x000fe200078e0057 */
[----:B------:R1:W-:Y:S01]  /*3bc0*/  STL.64 [R1+0x8], R26 ;  /* 0x0000081a01007387 */ /* 0x0003e20000100a00 */
[----:B------:R-:W-:-:S02]  /*3bd0*/  IMAD.MOV.U32 R4, RZ, RZ, R84 ;  /* 0x000000ffff047224 */ /* 0x000fc400078e0054 */
[----:B---3--:R-:W-:Y:S01]  /*3be0*/  IMAD.MOV.U32 R3, RZ, RZ, R85 ;  /* 0x000000ffff037224 */ /* 0x008fe200078e0055 */
        /* <DEDUP_REMOVED lines=40> */
[----:B------:R-:W-:Y:S01]  /*3e70*/  IMAD.MOV.U32 R220, RZ, RZ, R56 ;  /* 0x000000ffffdc7224 */ /* 0x000fe200078e0038 */
[----:B------:R-:W-:Y:S01]  /*3e80*/  WARPGROUP.ARRIVE ;  /* 0x00000000000079c5 */ /* 0x000fe20000000000 */
[----:B------:R-:W-:Y:S01]  /*3e90*/  IMAD.MOV.U32 R221, RZ, RZ, R57 ;  /* 0x000000ffffdd7224 */ /* 0x000fe200078e0039 */
[----:B------:R-:W2:Y:S01]  /*3ea0*/  LDL.LU.64 R58, [R1+0x370] ;  /* 0x00037000013a7983 */ /* 0x000ea20000300a00 */
[----:B------:R-:W-:-:S02]  /*3eb0*/  IMAD.MOV.U32 R218, RZ, RZ, R54 ;  /* 0x000000ffffda7224 */ /* 0x000fc400078e0036 */
[----:B------:R-:W-:Y:S01]  /*3ec0*/  IMAD.MOV.U32 R219, RZ, RZ, R55 ;  /* 0x000000ffffdb7224 */ /* 0x000fe200078e0037 */
[----:B------:R-:W2:Y:S01]  /*3ed0*/  LDL.LU.64 R56, [R1+0x368] ;  /* 0x0003680001387983 */ /* 0x000ea20000300a00 */
[----:B------:R-:W-:Y:S01]  /*3ee0*/  IMAD.MOV.U32 R216, RZ, RZ, R52 ;  /* 0x000000ffffd87224 */ /* 0x000fe200078e0034 */
[----:B------:R-:W-:Y:S01]  /*3ef0*/  HGMMA.64x128x8.F32.TF32 R152, gdesc[UR16], R152, UP0, gsb0 ;  /* 0x05e00000109879f0 */ /* 0x000fe2000b802898 */
        /* <DEDUP_REMOVED lines=41> */
[----:B------:R-:W-:-:S03]  /*4190*/  WARPGROUP.DEPBAR.LE gsb0, 0x0 ;  /* 0x00008000000079c5 */ /* 0x000fc60000010000 */
        /* <DEDUP_REMOVED lines=14> */
[----:B-1----:R-:W3:Y:S04]  /*4280*/  LDL.LU R188, [R1] ;  /* 0x0000000001bc7983 */ /* 0x002ee80000300800 */
[----:B------:R-:W3:Y:S04]  /*4290*/  LDL.LU R189, [R1+0x4] ;  /* 0x0000040001bd7983 */ /* 0x000ee80000300800 */
[----:B------:R-:W3:Y:S04]  /*42a0*/  LDL.LU R190, [R1+0x8] ;  /* 0x0000080001be7983 */ /* 0x000ee80000300800 */
[----:B------:R-:W3:Y:S01]  /*42b0*/  LDL.LU R191, [R1+0xc] ;  /* 0x00000c0001bf7983 */ /* 0x000ee20000300800 */
[----:B------:R-:W-:Y:S01]  /*42c0*/  UIADD3 UR16, UR10, 0x400, URZ ;  /* 0x000004000a107890 */ /* 0x000fe2000fffe03f */
[----:B------:R-:W-:Y:S01]  /*42d0*/  WARPGROUP.ARRIVE ;  /* 0x00000000000079c5 */ /* 0x000fe20000000000 */
[----:B------:R-:W-:-:S07]  /*42e0*/  UMOV UR17, 0x40000040 ;  /* 0x4000004000117882 */ /* 0x000fce0000000000 */
[----:B------:R-:W-:Y:S01]  /*42f0*/  HGMMA.64x128x8.F32.TF32 R88, gdesc[UR16], R88, UP0, gsb0 ;  /* 0x05e00000105879f0 */ /* 0x000fe2000b802858 */
        /* <DEDUP_REMOVED lines=15> */
[----:B--2---:R-:W-:-:S06]  /*43f0*/  WARPGROUP.ARRIVE ;  /* 0x00000000000079c5 */ /* 0x004fcc0000000000 */
[----:B------:R-:W-:Y:S01]  /*4400*/  HGMMA.64x128x8.F32.TF32 R24, gdesc[UR16], R24, UP0, gsb0 ;  /* 0x05e00000101879f0 */ /* 0x000fe2000b802818 */
        /* <DEDUP_REMOVED lines=40> */
[----:B---3--:R-:W-:-:S06]  /*4690*/  WARPGROUP.ARRIVE ;  /* 0x00000000000079c5 */ /* 0x008fcc0000000000 */
        /* <DEDUP_REMOVED lines=144> */
[----:B------:R-:W-:Y:S01]  /*4fa0*/  IMAD.MOV.U32 R9, RZ, RZ, R208 ;  /* 0x000000ffff097224 */ /* 0x000fe200078e00d0 */
[----:B------:R-:W-:Y:S01]  /*4fb0*/  MOV R11, R206 ;  /* 0x000000ce000b7202 */ /* 0x000fe20000000f00 */
        /* <DEDUP_REMOVED lines=77> */
[----:B------:R-:W-:-:S03]  /*5490*/  IMAD.MOV.U32 R252, RZ, RZ, R157 ;  /* 0x000000fffffc7224 */ /* 0x000fc600078e009d */
        /* <DEDUP_REMOVED lines=71> */
[----:B------:R-:W-:Y:S01]  /*5910*/  UIADD3 UR14, UR10, 0x6, URZ ;  /* 0x000000060a0e7890 */ /* 0x000fe2000fffe03f */
[----:B------:R-:W-:Y:S01]  /*5920*/  IMAD.MOV.U32 R230, RZ, RZ, R23 ;  /* 0x000000ffffe67224 */ /* 0x000fe200078e0017 */
[----:B------:R-:W-:Y:S01]  /*5930*/  UIADD3 UR16, UR12, 0x6, URZ ;  /* 0x000000060c107890 */ /* 0x000fe2000fffe03f */
[----:B------:R-:W-:Y:S01]  /*5940*/  IMAD.MOV.U32 R231, RZ, RZ, R22 ;  /* 0x000000ffffe77224 */ /* 0x000fe200078e0016 */
[----:B------:R-:W-:Y:S01]  /*5950*/  UMOV UR13, 0x40000040 ;  /* 0x40000040000d7882 */ /* 0x000fe20000000000 */
[----:B------:R-:W-:Y:S01]  /*5960*/  IMAD.MOV.U32 R232, RZ, RZ, R21 ;  /* 0x000000ffffe87224 */ /* 0x000fe200078e0015 */
[----:B------:R-:W-:Y:S01]  /*5970*/  UMOV UR15, 0x40000040 ;  /* 0x40000040000f7882 */ /* 0x000fe20000000000 */
[----:B------:R-:W-:-:S02]  /*5980*/  IMAD.MOV.U32 R233, RZ, RZ, R20 ;  /* 0x000000ffffe97224 */ /* 0x000fc400078e0014 */
[----:B------:R-:W-:Y:S02]  /*5990*/  IMAD.MOV.U32 R234, RZ, RZ, R19 ;  /* 0x000000ffffea7224 */ /* 0x000fe400078e0013 */
[----:B------:R-:W-:Y:S02]  /*59a0*/  IMAD.MOV.U32 R235, RZ, RZ, R18 ;  /* 0x000000ffffeb7224 */ /* 0x000fe400078e0012 */
[----:B------:R-:W-:Y:S02]  /*59b0*/  IMAD.MOV.U32 R236, RZ, RZ, R17 ;  /* 0x000000ffffec7224 */ /* 0x000fe400078e0011 */
[----:B------:R-:W-:Y:S02]  /*59c0*/  IMAD.MOV.U32 R237, RZ, RZ, R16 ;  /* 0x000000ffffed7224 */ /* 0x000fe400078e0010 */
[----:B------:R-:W-:Y:S02]  /*59d0*/  IMAD.MOV.U32 R238, RZ, RZ, R15 ;  /* 0x000000ffffee7224 */ /* 0x000fe400078e000f */
[----:B------:R-:W-:-:S02]  /*59e0*/  IMAD.MOV.U32 R239, RZ, RZ, R14 ;  /* 0x000000ffffef7224 */ /* 0x000fc400078e000e */
[----:B------:R-:W-:Y:S01]  /*59f0*/  IMAD.MOV.U32 R240, RZ, RZ, R13 ;  /* 0x000000fffff07224 */ /* 0x000fe200078e000d */
[----:B------:R-:W-:Y:S01]  /*5a00*/  UMOV UR12, UR14 ;  /* 0x0000000e000c7c82 */ /* 0x000fe20008000000 */
[----:B------:R-:W-:Y:S01]  /*5a10*/  UMOV UR14, UR16 ;  /* 0x00000010000e7c82 */ /* 0x000fe20008000000 */
[----:B------:R1:W5:Y:S01]  /*5a20*/  LDL.LU R3, [R1+0x170] ;  /* 0x0001700001037983 */ /* 0x0003620000300800 */
[----:B------:R-:W-:Y:S02]  /*5a30*/  WARPGROUP.DEPBAR.LE gsb0, 0x0 ;  /* 0x00008000000079c5 */ /* 0x000fe40000010000 */
        /* <DEDUP_REMOVED lines=35> */
[----:B--2---:R-:W2:Y:S04]  /*5c70*/  LDL.LU.64 R214, [R1+0x168] ;  /* 0x0001680001d67983 */ /* 0x004ea80000300a00 */
        /* <DEDUP_REMOVED lines=20> */
[----:B------:R-:W-:-:S07]  /*5dc0*/  WARPGROUP.ARRIVE ;  /* 0x00000000000079c5 */ /* 0x000fce0000000000 */
[----:B------:R-:W-:Y:S01]  /*5dd0*/  HGMMA.64x128x8.F32.TF32 R88, gdesc[UR12], R88, gsb0 ;  /* 0x05e000000c5879f0 */ /* 0x000fe20008002858 */
[----:B------:R-:W-:Y:S01]  /*5de0*/  UIADD3 UR12, UR10, 0x606, URZ ;  /* 0x000006060a0c7890 */ /* 0x000fe2000fffe03f */
[----:B------:R-:W-:Y:S01]  /*5df0*/  UMOV UR13, 0x40000040 ;  /* 0x40000040000d7882 */ /* 0x000fe20000000000 */
[----:B------:R-:W-:Y:S02]  /*5e00*/  WARPGROUP.DEPBAR.LE gsb0, 0x0 ;  /* 0x00008000000079c5 */ /* 0x000fe40000010000 */
[----:B------:R-:W-:-:S07]  /*5e10*/  WARPGROUP.ARRIVE ;  /* 0x00000000000079c5 */ /* 0x000fce0000000000 */
[----:B------:R-:W-:Y:S03]  /*5e20*/  HGMMA.64x128x8.F32.TF32 R24, gdesc[UR12], R24, gsb0 ;  /* 0x05e000000c1879f0 */ /* 0x000fe60008002818 */
[----:B------:R-:W-:Y:S02]  /*5e30*/  WARPGROUP.DEPBAR.LE gsb0, 0x0 ;  /* 0x00008000000079c5 */ /* 0x000fe40000010000 */
[----:B-1----:R-:W-:Y:S05]  /*5e40*/  @!P2 BRA `(.L_x_16) ;  /* 0x000000000004a947 */ /* 0x002fea0003800000 */
[----:B------:R-:W-:Y:S01]  /*5e50*/  BPT.TRAP 0x1 ;  /* 0x000000040000795c */ /* 0x000fe20000300000 */
.L_x_16:
[----:B------:R-:W-:Y:S02]  /*5e60*/  UISETP.GT.U32.AND UP0, UPT, UR6, 0x1, UPT ;  /* 0x000000010600788c */ /* 0x000fe4000bf04070 */
[----:B------:R-:W-:-:S04]  /*5e70*/  ULEA UR9, UR5, UR9, 0x3 ;  /* 0x0000000905097291 */ /* 0x000fc8000f8e183f */
[----:B------:R-:W-:Y:S01]  /*5e80*/  UIADD3 UR9, UR9, 0x30020, URZ ;  /* 0x0003002009097890 */ /* 0x000fe2000fffe03f */
[----:B------:R-:W-:-:S03]  /*5e90*/  PLOP3.LUT P1, PT, PT, PT, UP0, 0x80, 0x0 ;  /* 0x000000000000781c */ /* 0x000fc60003f2f008 */
[----:B------:R-:W-:-:S09]  /*5ea0*/  UPRMT UR9, URZ, 0x654, UR9 ;  /* 0x000006543f097896 */ /* 0x000fd20008000009 */
[----:B------:R-:W-:Y:S01]  /*5eb0*/  SYNCS.ARRIVE.TRANS64.RED.A1T0 RZ, [UR9], RZ ;  /* 0x000000ffffff79a7 */ /* 0x000fe20008100409 */
[----:B------:R-:W-:Y:S05]  /*5ec0*/  @P1 BRA `(.L_x_17) ;  /* 0x0000000000041947 */ /* 0x000fea0003800000 */
[----:B------:R-:W-:Y:S01]  /*5ed0*/  BPT.TRAP 0x1 ;  /* 0x000000040000795c */ /* 0x000fe20000300000 */
.L_x_17:
[----:B------:R-:W-:Y:S02]  /*5ee0*/  UISETP.GT.AND UP2, UPT, UR8, 0x1, UPT ;  /* 0x000000010800788c */ /* 0x000fe4000bf44270 */
[----:B------:R-:W-:Y:S02]  /*5ef0*/  UIADD3 UR4, UR4, 0x1, URZ ;  /* 0x0000000104047890 */ /* 0x000fe4000fffe03f */
[----:B------:R-:W-:Y:S02]  /*5f00*/  UIADD3 UR5, UR5, 0x1, URZ ;  /* 0x0000000105057890 */ /* 0x000fe4000fffe03f */
[----:B------:R-:W-:Y:S01]  /*5f10*/  PLOP3.LUT P1, PT, PT, PT, UP2, 0x80, 0x0 ;  /* 0x000000000000781c */ /* 0x000fe20003f2f028 */
[----:B------:R-:W-:Y:S02]  /*5f20*/  UISETP.NE.AND UP0, UPT, UR4, 0x4, UPT ;  /* 0x000000040400788c */ /* 0x000fe4000bf05270 */
[----:B------:R-:W-:Y:S02]  /*5f30*/  UISETP.NE.AND UP1, UPT, UR5, 0x4, UPT ;  /* 0x000000040500788c */ /* 0x000fe4000bf25270 */
[----:B------:R-:W-:-:S02]  /*5f40*/  USEL UR9, URZ, 0x1, UP0 ;  /* 0x000000013f097887 */ /* 0x000fc40008000000 */
[----:B------:R-:W-:Y:S02]  /*5f50*/  USEL UR4, UR4, URZ, UP0 ;  /* 0x0000003f04047287 */ /* 0x000fe40008000000 */
[----:B------:R-:W-:Y:S02]  /*5f60*/  UIADD3 UR8, UR8, -0x1, URZ ;  /* 0xffffffff08087890 */ /* 0x000fe4000fffe03f */
[----:B------:R-:W-:Y:S01]  /*5f70*/  USEL UR5, UR5, URZ, UP1 ;  /* 0x0000003f05057287 */ /* 0x000fe20008800000 */
[----:B-----5:R-:W-:Y:S01]  /*5f80*/  LOP3.LUT R3, R3, UR9, RZ, 0x3c, !PT ;  /* 0x0000000903037c12 */ /* 0x020fe2000f8e3cff */
[----:B------:R-:W-:Y:S01]  /*5f90*/  UPLOP3.LUT UP0, UPT, UPT, UPT, UPT, 0x80, 0x0 ;  /* 0x000000000000789c */ /* 0x000fe20003f0f070 */
[----:B------:R-:W-:Y:S10]  /*5fa0*/  @P1 BRA `(.L_x_18) ;  /* 0xffffffd400741947 */ /* 0x000ff4000383ffff */
.L_x_13:
[----:B------:R-:W-:Y:S05]  /*5fb0*/  @!P0 BRA `(.L_x_19) ;  /* 0x0000000000448947 */ /* 0x000fea0003800000 */
[----:B------:R-:W-:-:S04]  /*5fc0*/  ULOP3.LUT UR4, UR6, 0x1, URZ, 0xfc, !UPT ;  /* 0x0000000106047892 */ /* 0x000fc8000f8efc3f */
[----:B------:R-:W-:-:S06]  /*5fd0*/  UISETP.NE.AND UP0, UPT, UR4, 0x3, UPT ;  /* 0x000000030400788c */ /* 0x000fcc000bf05270 */
[----:B------:R-:W-:-:S13]  /*5fe0*/  PLOP3.LUT P0, PT, PT, PT, UP0, 0x80, 0x0 ;  /* 0x000000000000781c */ /* 0x000fda0003f0f008 */
[----:B------:R-:W-:Y:S05]  /*5ff0*/  @!P0 BRA `(.L_x_20) ;  /* 0x0000000000048947 */ /* 0x000fea0003800000 */
[----:B------:R-:W-:Y:S01]  /*6000*/  BPT.TRAP 0x1 ;  /* 0x000000040000795c */ /* 0x000fe20000300000 */
.L_x_20:
[----:B------:R-:W1:Y:S01]  /*6010*/  S2UR UR8, SR_CgaCtaId ;  /* 0x00000000000879c3 */ /* 0x000e620000008800 */
[----:B------:R-:W-:Y:S01]  /*6020*/  USHF.L.U32 UR4, UR7, 0x3, URZ ;  /* 0x0000000307047899 */ /* 0x000fe2000800063f */
[----:B------:R-:W-:Y:S01]  /*6030*/  UMOV UR5, 0x400 ;  /* 0x0000040000057882 */ /* 0x000fe20000000000 */
[----:B------:R-:W-:Y:S02]  /*6040*/  UISETP.GT.U32.AND UP0, UPT, UR6, 0x1, UPT ;  /* 0x000000010600788c */ /* 0x000fe4000bf04070 */
[----:B------:R-:W-:-:S04]  /*6050*/  ULOP3.LUT UR4, UR4, 0x18, URZ, 0xc0, !UPT ;  /* 0x0000001804047892 */ /* 0x000fc8000f8ec03f */
[----:B------:R-:W-:Y:S01]  /*6060*/  PLOP3.LUT P0, PT, PT, PT, UP0, 0x80, 0x0 ;  /* 0x000000000000781c */ /* 0x000fe20003f0f008 */
[----:B-1----:R-:W-:-:S04]  /*6070*/  ULEA UR5, UR8, UR5, 0x18 ;  /* 0x0000000508057291 */ /* 0x002fc8000f8ec03f */
[----:B------:R-:W-:-:S04]  /*6080*/  UIADD3 UR4, UR5, 0x30020, UR4 ;  /* 0x0003002005047890 */ /* 0x000fc8000fffe004 */
[----:B------:R-:W-:-:S09]  /*6090*/  UPRMT UR4, URZ, 0x654, UR4 ;  /* 0x000006543f047896 */ /* 0x000fd20008000004 */
[----:B------:R-:W-:Y:S01]  /*60a0*/  SYNCS.ARRIVE.TRANS64.RED.A1T0 RZ, [UR4], RZ ;  /* 0x000000ffffff79a7 */ /* 0x000fe20008100404 */
[----:B------:R-:W-:Y:S05]  /*60b0*/  @P0 BRA `(.L_x_19) ;  /* 0x0000000000040947 */ /* 0x000fea0003800000 */
[----:B------:R-:W-:Y:S01]  /*60c0*/  BPT.TRAP 0x1 ;  /* 0x000000040000795c */ /* 0x000fe20000300000 */
.L_x_19:
[----:B------:R-:W1:Y:S01]  /*60d0*/  S2R R2, SR_TID.X ;  /* 0x0000000000027919 */ /* 0x000e620000002100 */
[----:B------:R-:W-:Y:S01]  /*60e0*/  ULDC.64 UR4, c[0x0][0x280] ;  /* 0x0000a00000047ab9 */ /* 0x000fe20000000a00 */
[----:B------:R-:W2:Y:S01]  /*60f0*/  S2R R4, SR_CTAID.Y ;  /* 0x0000000000047919 */ /* 0x000ea20000002600 */
[----:B------:R-:W3:Y:S01]  /*6100*/  S2R R5, SR_CTAID.X ;  /* 0x0000000000057919 */ /* 0x000ee20000002500 */
[----:B-1----:R-:W-:-:S04]  /*6110*/  SHF.R.S32.HI R0, RZ, 0x1f, R2 ;  /* 0x0000001fff007819 */ /* 0x002fc80000011402 */
[----:B------:R-:W-:Y:S01]  /*6120*/  LEA.HI R0, R0, R2, RZ, 0x7 ;  /* 0x0000000200007211 */ /* 0x000fe200078f38ff */
[----:B--2---:R-:W-:-:S03]  /*6130*/  IMAD.SHL.U32 R4, R4, 0x80, RZ ;  /* 0x0000008004047824 */ /* 0x004fc600078e00ff */
[----:B------:R-:W-:Y:S02]  /*6140*/  LOP3.LUT R0, R0, 0xffffff80, RZ, 0xc0, !PT ;  /* 0xffffff8000007812 */ /* 0x000fe400078ec0ff */
[----:B------:R-:W-:-:S03]  /*6150*/  ISETP.GE.AND P0, PT, R4, UR5, PT ;  /* 0x0000000504007c0c */ /* 0x000fc6000bf06270 */
[----:B------:R-:W-:-:S05]  /*6160*/  IMAD.IADD R0, R2, 0x1, -R0 ;  /* 0x0000000102007824 */ /* 0x000fca00078e0a00 */
[----:B------:R-:W-:-:S04]  /*6170*/  SHF.R.S32.HI R3, RZ, 0x1f, R0 ;  /* 0x0000001fff037819 */ /* 0x000fc80000011400 */
[CC--:B------:R-:W-:Y:S02]  /*6180*/  LEA.HI R2, R3.reuse, R0.reuse, RZ, 0x2 ;  /* 0x0000000003027211 */ /* 0x0c0fe400078f10ff */
[----:B------:R-:W-:Y:S02]  /*6190*/  LEA.HI R3, R3, R0, RZ, 0x5 ;  /* 0x0000000003037211 */ /* 0x000fe400078f28ff */
[--C-:B------:R-:W-:Y:S02]  /*61a0*/  SHF.R.S32.HI R14, RZ, 0x2, R2.reuse ;  /* 0x00000002ff0e7819 */ /* 0x100fe40000011402 */
[----:B------:R-:W-:Y:S02]  /*61b0*/  SHF.R.S32.HI R15, RZ, 0x1f, R2 ;  /* 0x0000001fff0f7819 */ /* 0x000fe40000011402 */
[----:B------:R-:W-:Y:S02]  /*61c0*/  LOP3.LUT R2, R2, 0x7ffffffc, RZ, 0xc0, !PT ;  /* 0x7ffffffc02027812 */ /* 0x000fe400078ec0ff */
[----:B------:R-:W-:-:S03]  /*61d0*/  LEA.HI R15, R15, R14, RZ, 0x3 ;  /* 0x0000000e0f0f7211 */ /* 0x000fc600078f18ff */
[----:B------:R-:W-:Y:S01]  /*61e0*/  IMAD.IADD R2, R0, 0x1, -R2 ;  /* 0x0000000100027824 */ /* 0x000fe200078e0a02 */
[----:B------:R-:W-:-:S03]  /*61f0*/  LOP3.LUT R15, R15, 0xfffffff8, RZ, 0xc0, !PT ;  /* 0xfffffff80f0f7812 */ /* 0x000fc600078ec0ff */
[----:B------:R-:W-:Y:S02]  /*6200*/  IMAD.SHL.U32 R0, R2, 0x2, RZ ;  /* 0x0000000202007824 */ /* 0x000fe400078e00ff */
[----:B------:R-:W-:-:S03]  /*6210*/  IMAD.IADD R14, R14, 0x1, -R15 ;  /* 0x000000010e0e7824 */ /* 0x000fc600078e0a0f */
[----:B------:R-:W-:Y:S02]  /*6220*/  SHF.R.S32.HI R2, RZ, 0x1f, R0 ;  /* 0x0000001fff027819 */ /* 0x000fe40000011400 */
[----:B------:R-:W-:Y:S02]  /*6230*/  IADD3 R10, P1, R4, R0, RZ ;  /* 0x00000000040a7210 */ /* 0x000fe40007f3e0ff */
[----:B------:R-:W-:Y:S02]  /*6240*/  IADD3 R0, -R0, UR5, -R4 ;  /* 0x0000000500007c10 */ /* 0x000fe4000fffe904 */
[----:B------:R-:W-:Y:S01]  /*6250*/  LEA.HI.X.SX32 R11, R4, R2, 0x1, P1 ;  /* 0x00000002040b7211 */ /* 0x000fe200008f0eff */
[----:B---3--:R-:W-:Y:S01]  /*6260*/  IMAD.SHL.U32 R4, R5, 0x100, RZ ;  /* 0x0000010005047824 */ /* 0x008fe200078e00ff */
[----:B------:R-:W-:Y:S02]  /*6270*/  SHF.R.S32.HI R15, RZ, 0x1f, R14 ;  /* 0x0000001fff0f7819 */ /* 0x000fe4000001140e */
[----:B------:R-:W-:-:S02]  /*6280*/  SHF.R.S32.HI R2, RZ, 0x5, R3 ;  /* 0x00000005ff027819 */ /* 0x000fc40000011403 */
[----:B------:R-:W-:Y:S01]  /*6290*/  ISETP.GE.OR P0, PT, R4, UR4, P0 ;  /* 0x0000000404007c0c */ /* 0x000fe20008706670 */
[----:B------:R-:W-:-:S04]  /*62a0*/  IMAD.WIDE R12, R5, 0x100, R14 ;  /* 0x00000100050c7825 */ /* 0x000fc800078e020e */
[----:B------:R-:W-:-:S04]  /*62b0*/  IMAD.WIDE R12, R2, 0x10, R12 ;  /* 0x00000010020c7825 */ /* 0x000fc800078e020c */
[----:B------:R-:W-:-:S05]  /*62c0*/  IMAD R2, R2, -0x10, -R4 ;  /* 0xfffffff002027824 */ /* 0x000fca00078e0a04 */
[----:B------:R-:W-:Y:S01]  /*62d0*/  IADD3 R14, R2, UR4, -R14 ;  /* 0x00000004020e7c10 */ /* 0x000fe2000fffe80e */
[----:B------:R-:W-:Y:S06]  /*62e0*/  @P0 EXIT ;  /* 0x000000000000094d */ /* 0x000fec0003800000 */
[----:B------:R-:W-:Y:S01]  /*62f0*/  FSETP.NEU.AND P2, PT, RZ, UR22, PT ;  /* 0x00000016ff007c0b */ /* 0x000fe2000bf4d000 */
[----:B------:R-:W-:Y:S01]  /*6300*/  ULDC.64 UR14, c[0x0][0x5d0] ;  /* 0x00017400000e7ab9 */ /* 0x000fe20000000a00 */
[----:B------:R-:W-:Y:S01]  /*6310*/  ISETP.GT.AND P1, PT, R14, RZ, PT ;  /* 0x000000ff0e00720c */ /* 0x000fe20003f24270 */
[----:B------:R-:W-:Y:S01]  /*6320*/  IMAD R2, R13, UR14, RZ ;  /* 0x0000000e0d027c24 */ /* 0x000fe2000f8e02ff */
[----:B------:R-:W-:Y:S02]  /*6330*/  USHF.L.U64.HI UR5, UR14, 0x3, UR15 ;  /* 0x000000030e057899 */ /* 0x000fe4000801020f */
[----:B------:R-:W-:Y:S01]  /*6340*/  IMAD.WIDE.U32 R4, R12, UR14, R10 ;  /* 0x0000000e0c047c25 */ /* 0x000fe2000f8e000a */
[----:B------:R-:W-:Y:S01]  /*6350*/  USHF.L.U32 UR4, UR14, 0x3, URZ ;  /* 0x000000030e047899 */ /* 0x000fe2000800063f */
[----:B------:R-:W-:Y:S02]  /*6360*/  ISETP.GT.AND P0, PT, R0, RZ, P1 ;  /* 0x000000ff0000720c */ /* 0x000fe40000f04270 */
[----:B------:R-:W-:-:S04]  /*6370*/  IMAD R2, R12, UR15, R2 ;  /* 0x0000000f0c027c24 */ /* 0x000fc8000f8e0202 */
[----:B------:R-:W-:Y:S01]  /*6380*/  IMAD.IADD R3, R5, 0x1, R2 ;  /* 0x0000000105037824 */ /* 0x000fe200078e0202 */
[----:B------:R-:W-:Y:S06]  /*6390*/  @!P2 BRA `(.L_x_21) ;  /* 0x000000ac00f8a947 */ /* 0x000fec0003800000 */
[----:B------:R-:W-:Y:S01]  /*63a0*/  ULDC.64 UR6, c[0x0][0x5c8] ;  /* 0x0001720000067ab9 */ /* 0x000fe20000000a00 */
[----:B------:R-:W-:Y:S01]  /*63b0*/  ULDC.64 UR16, c[0x0][0x5b0] ;  /* 0x00016c0000107ab9 */ /* 0x000fe20000000a00 */
[C---:B------:R-:W-:Y:S01]  /*63c0*/  LEA R2, P2, R4.reuse, UR6, 0x2 ;  /* 0x0000000604027c11 */ /* 0x040fe2000f8410ff */
[----:B------:R-:W-:Y:S01]  /*63d0*/  IMAD R6, R13, UR16, RZ ;  /* 0x000000100d067c24 */ /* 0x000fe2000f8e02ff */
[----:B------:R-:W-:Y:S01]  /*63e0*/  ULDC.64 UR18, c[0x0][0x5a8] ;  /* 0x00016a0000127ab9 */ /* 0x000fe20000000a00 */
[----:B------:R-:W2:Y:S01]  /*63f0*/  LDL.LU R7, [R1] ;  /* 0x0000000001077983 */ /* 0x000ea20000300800 */
[----:B------:R-:W-:Y:S01]  /*6400*/  LEA.HI.X R3, R4, UR7, R3, 0x2, P2 ;  /* 0x0000000704037c11 */ /* 0x000fe200090f1403 */
[C---:B------:R-:W-:Y:S02]  /*6410*/  IMAD R6, R12.reuse, UR17, R6 ;  /* 0x000000110c067c24 */ /* 0x040fe4000f8e0206 */
[----:B------:R-:W-:-:S04]  /*6420*/  IMAD.WIDE.U32 R4, R12, UR16, R10 ;  /* 0x000000100c047c25 */ /* 0x000fc8000f8e000a */
[----:B------:R-:W-:Y:S01]  /*6430*/  IMAD.IADD R5, R5, 0x1, R6 ;  /* 0x0000000105057824 */ /* 0x000fe200078e0206 */
[----:B------:R-:W-:-:S04]  /*6440*/  LEA R8, P2, R4, UR18, 0x2 ;  /* 0x0000001204087c11 */ /* 0x000fc8000f8410ff */
[----:B------:R-:W-:-:S05]  /*6450*/  LEA.HI.X R9, R4, UR19, R5, 0x2, P2 ;  /* 0x0000001304097c11 */ /* 0x000fca00090f1405 */
[----:B------:R-:W3:Y:S01]  /*6460*/  @P0 LDG.E.LTC128B R15, desc[UR20][R8.64] ;  /* 0x00000014080f0981 */ /* 0x000ee2000c1e1920 */
[----:B------:R-:W-:Y:S01]  /*6470*/  ISETP.GT.AND P2, PT, R0, 0x1, P1 ;  /* 0x000000010000780c */ /* 0x000fe20000f44270 */
[----:B------:R-:W-:Y:S01]  /*6480*/  BSSY B0, `(.L_x_22) ;  /* 0x0000008000007945 */ /* 0x000fe20003800000 */
[----:B---3--:R-:W-:-:S05]  /*6490*/  LOP3.LUT R4, R15, 0xffffe000, RZ, 0xc0, !PT ;  /* 0xffffe0000f047812 */ /* 0x008fca00078ec0ff */
[----:B------:R-:W-:-:S04]  /*64a0*/  FMUL R4, R4, UR22 ;  /* 0x0000001604047c20 */ /* 0x000fc80008400000 */
[----:B--2---:R-:W-:-:S05]  /*64b0*/  FFMA R4, R7, UR11, R4 ;  /* 0x0000000b07047c23 */ /* 0x004fca0008000004 */
[----:B------:R-:W-:-:S05]  /*64c0*/  F2FP.TF32.F32.PACK_B R4, R4 ;  /* 0x00000004ff04723e */ /* 0x000fca00024050ff */
[----:B------:R1:W-:Y:S01]  /*64d0*/  @P0 STG.E desc[UR20][R2.64], R4 ;  /* 0x0000000402000986 */ /* 0x0003e2000c101914 */
[----:B------:R-:W-:Y:S05]  /*64e0*/  @!P2 BRA `(.L_x_23) ;  /* 0x000000000004a947 */ /* 0x000fea0003800000 */
[----:B------:R2:W5:Y:S02]  /*64f0*/  LDG.E.LTC128B R15, desc[UR20][R8.64+0x4] ;  /* 0x00000414080f7981 */ /* 0x000564000c1e1920 */
.L_x_23:
[----:B------:R-:W-:Y:S05]  /*6500*/  BSYNC B0 ;  /* 0x0000000000007941 */ /* 0x000fea0003800000 */
.L_x_22:
[----:B------:R-:W3:Y:S01]  /*6510*/  LDL.LU R5, [R1+0x4] ;  /* 0x0000040001057983 */ /* 0x000ee20000300800 */
[----:B-1---5:R-:W-:Y:S01]  /*6520*/  LOP3.LUT R4, R15, 0xffffe000, RZ, 0xc0, !PT ;  /* 0xffffe0000f047812 */ /* 0x022fe200078ec0ff */
[----:B------:R-:W-:Y:S02]  /*6530*/  USHF.L.U64.HI UR13, UR16, 0x3, UR17 ;  /* 0x00000003100d7899 */ /* 0x000fe40008010211 */
[----:B------:R-:W-:Y:S02]  /*6540*/  USHF.L.U32 UR12, UR16, 0x3, URZ ;  /* 0x00000003100c7899 */ /* 0x000fe4000800063f */
[----:B------:R-:W-:Y:S02]  /*6550*/  IMAD.U32 R17, RZ, RZ, UR16 ;  /* 0x00000010ff117e24 */ /* 0x000fe4000f8e00ff */
[----:B------:R-:W-:Y:S01]  /*6560*/  FMUL R4, R4, UR22 ;  /* 0x0000001604047c20 */ /* 0x000fe20008400000 */
[----:B------:R-:W4:Y:S03]  /*6570*/  LDL.LU R18, [R1+0x8] ;  /* 0x0000080001127983 */ /* 0x000f260000300800 */
[----:B---3--:R-:W-:-:S05]  /*6580*/  FFMA R4, R5, UR11, R4 ;  /* 0x0000000b05047c23 */ /* 0x008fca0008000004 */
[----:B------:R-:W-:-:S05]  /*6590*/  F2FP.TF32.F32.PACK_B R4, R4 ;  /* 0x00000004ff04723e */ /* 0x000fca00024050ff */
[----:B------:R1:W-:Y:S02]  /*65a0*/  @P2 STG.E desc[UR20][R2.64+0x4], R4 ;  /* 0x0000040402002986 */ /* 0x0003e4000c101914 */
[----:B-1----:R-:W-:-:S03]  /*65b0*/  IMAD.WIDE.U32 R4, R12, R17, UR12 ;  /* 0x0000000c0c047e25 */ /* 0x002fc6000f8e0011 */
[----:B------:R-:W-:-:S04]  /*65c0*/  IADD3 R4, P0, R10, R4, RZ ;  /* 0x000000040a047210 */ /* 0x000fc80007f1e0ff */
[----:B------:R-:W-:Y:S02]  /*65d0*/  IADD3.X R5, R11, R6, R5, P0, !PT ;  /* 0x000000060b057210 */ /* 0x000fe400007fe405 */
[----:B------:R-:W-:Y:S02]  /*65e0*/  ISETP.GT.AND P0, PT, R14, 0x8, PT ;  /* 0x000000080e00780c */ /* 0x000fe40003f04270 */
[----:B------:R-:W-:Y:S02]  /*65f0*/  LEA R6, P3, R4, UR18, 0x2 ;  /* 0x0000001204067c11 */ /* 0x000fe4000f8610ff */
[----:B------:R-:W-:Y:S02]  /*6600*/  ISETP.GT.AND P2, PT, R0, RZ, P0 ;  /* 0x000000ff0000720c */ /* 0x000fe40000744270 */
[----:B------:R-:W-:-:S11]  /*6610*/  LEA.HI.X R7, R4, UR19, R5, 0x2, P3 ;  /* 0x0000001304077c11 */ /* 0x000fd600098f1405 */
[----:B------:R-:W3:Y:S01]  /*6620*/  @P2 LDG.E.LTC128B R15, desc[UR20][R6.64] ;  /* 0x00000014060f2981 */ /* 0x000ee2000c1e1920 */
[----:B------:R-:W-:Y:S01]  /*6630*/  USHF.L.U32 UR8, UR4, 0x2, URZ ;  /* 0x0000000204087899 */ /* 0x000fe2000800063f */
[----:B------:R-:W-:Y:S01]  /*6640*/  ISETP.GT.AND P3, PT, R0, 0x1, P0 ;  /* 0x000000010000780c */ /* 0x000fe20000764270 */
[----:B------:R-:W-:Y:S01]  /*6650*/  USHF.L.U64.HI UR5, UR4, 0x2, UR5 ;  /* 0x0000000204057899 */ /* 0x000fe20008010205 */
[----:B------:R-:W-:Y:S03]  /*6660*/  BSSY B0, `(.L_x_24) ;  /* 0x000000a000007945 */ /* 0x000fe60003800000 */
[----:B------:R-:W-:-:S04]  /*6670*/  IADD3 R4, P4, R2, UR8, RZ ;  /* 0x0000000802047c10 */ /* 0x000fc8000ff9e0ff */
[----:B------:R-:W-:Y:S02]  /*6680*/  IADD3.X R5, R3, UR5, RZ, P4, !PT ;  /* 0x0000000503057c10 */ /* 0x000fe4000a7fe4ff */
[----:B---3--:R-:W-:-:S05]  /*6690*/  LOP3.LUT R16, R15, 0xffffe000, RZ, 0xc0, !PT ;  /* 0xffffe0000f107812 */ /* 0x008fca00078ec0ff */
[----:B------:R-:W-:-:S04]  /*66a0*/  FMUL R16, R16, UR22 ;  /* 0x0000001610107c20 */ /* 0x000fc80008400000 */
[----:B----4-:R-:W-:-:S05]  /*66b0*/  FFMA R16, R18, UR11, R16 ;  /* 0x0000000b12107c23 */ /* 0x010fca0008000010 */
[----:B------:R-:W-:-:S05]  /*66c0*/  F2FP.TF32.F32.PACK_B R16, R16 ;  /* 0x00000010ff10723e */ /* 0x000fca00024050ff */
[----:B------:R1:W-:Y:S01]  /*66d0*/  @P2 STG.E desc[UR20][R4.64], R16 ;  /* 0x0000001004002986 */ /* 0x0003e2000c101914 */
[----:B------:R-:W-:Y:S05]  /*66e0*/  @!P3 BRA `(.L_x_25) ;  /* 0x000000000004b947 */ /* 0x000fea0003800000 */
[----:B------:R3:W5:Y:S02]  /*66f0*/  LDG.E.LTC128B R15, desc[UR20][R6.64+0x4] ;  /* 0x00000414060f7981 */ /* 0x000764000c1e1920 */
.L_x_25:
[----:B------:R-:W-:Y:S05]  /*6700*/  BSYNC B0 ;  /* 0x0000000000007941 */ /* 0x000fea0003800000 */
.L_x_24:
[----:B------:R-:W4:Y:S01]  /*6710*/  LDL.LU R18, [R1+0xc] ;  /* 0x00000c0001127983 */ /* 0x000f220000300800 */
[----:B-1---5:R-:W-:Y:S01]  /*6720*/  LOP3.LUT R16, R15, 0xffffe000, RZ, 0xc0, !PT ;  /* 0xffffe0000f107812 */ /* 0x022fe200078ec0ff */
[----:B------:R-:W-:Y:S01]  /*6730*/  BSSY B0, `(.L_x_26) ;  /* 0x0000009000007945 */ /* 0x000fe20003800000 */
[----:B------:R-:W-:-:S03]  /*6740*/  ISETP.GT.AND P2, PT, R0, 0x8, P1 ;  /* 0x000000080000780c */ /* 0x000fc60000f44270 */
[----:B------:R-:W-:-:S04]  /*6750*/  FMUL R16, R16, UR22 ;  /* 0x0000001610107c20 */ /* 0x000fc80008400000 */
[----:B----4-:R-:W-:-:S05]  /*6760*/  FFMA R16, R18, UR11, R16 ;  /* 0x0000000b12107c23 */ /* 0x010fca0008000010 */
[----:B------:R-:W-:-:S05]  /*6770*/  F2FP.TF32.F32.PACK_B R16, R16 ;  /* 0x00000010ff10723e */ /* 0x000fca00024050ff */
[----:B------:R1:W-:Y:S02]  /*6780*/  @P3 STG.E desc[UR20][R4.64+0x4], R16 ;  /* 0x0000041004003986 */ /* 0x0003e4000c101914 */
[----:B-1----:R-:W-:Y:S01]  /*6790*/  IMAD.MOV.U32 R16, RZ, RZ, R15 ;  /* 0x000000ffff107224 */ /* 0x002fe200078e000f */
[----:B------:R-:W-:Y:S06]  /*67a0*/  @!P2 BRA `(.L_x_27) ;  /* 0x000000000004a947 */ /* 0x000fec0003800000 */
[----:B------:R1:W5:Y:S02]  /*67b0*/  LDG.E.LTC128B R16, desc[UR20][R8.64+0x20] ;  /* 0x0000201408107981 */ /* 0x000364000c1e1920 */
.L_x_27:
[----:B------:R-:W-:Y:S05]  /*67c0*/  BSYNC B0 ;  /* 0x0000000000007941 */ /* 0x000fea0003800000 */
.L_x_26:
[----:B------:R-:W4:Y:S01]  /*67d0*/  LDL.LU R18, [R1+0x10] ;  /* 0x0000100001127983 */ /* 0x000f220000300800 */
[----:B-----5:R-:W-:Y:S01]  /*67e0*/  LOP3.LUT R15, R16, 0xffffe000, RZ, 0xc0, !PT ;  /* 0xffffe000100f7812 */ /* 0x020fe200078ec0ff */
[----:B------:R-:W-:Y:S04]  /*67f0*/  BSSY B0, `(.L_x_28) ;  /* 0x0000008000007945 */ /* 0x000fe80003800000 */
[----:B------:R-:W-:-:S04]  /*6800*/  FMUL R15, R15, UR22 ;  /* 0x000000160f0f7c20 */ /* 0x000fc80008400000 */
[----:B----4-:R-:W-:-:S05]  /*6810*/  FFMA R15, R18, UR11, R15 ;  /* 0x0000000b120f7c23 */ /* 0x010fca000800000f */
[----:B------:R-:W-:-:S05]  /*6820*/  F2FP.TF32.F32.PACK_B R15, R15 ;  /* 0x0000000fff0f723e */ /* 0x000fca00024050ff */
[----:B------:R4:W-:Y:S01]  /*6830*/  @P2 STG.E desc[UR20][R2.64+0x20], R15 ;  /* 0x0000200f02002986 */ /* 0x0009e2000c101914 */
[----:B------:R-:W-:-:S13]  /*6840*/  ISETP.GT.AND P2, PT, R0, 0x9, P1 ;  /* 0x000000090000780c */ /* 0x000fda0000f44270 */
[----:B----4-:R-:W-:Y:S05]  /*6850*/  @!P2 BRA `(.L_x_29) ;  /* 0x000000000004a947 */ /* 0x010fea0003800000 */
[----:B------:R4:W5:Y:S02]  /*6860*/  LDG.E.LTC128B R16, desc[UR20][R8.64+0x24] ;  /* 0x0000241408107981 */ /* 0x000964000c1e1920 */
.L_x_29:
[----:B------:R-:W-:Y:S05]  /*6870*/  BSYNC B0 ;  /* 0x0000000000007941 */ /* 0x000fea0003800000 */
.L_x_28:
[----:B------:R-:W2:Y:S01]  /*6880*/  LDL.LU R18, [R1+0x14] ;  /* 0x0000140001127983 */ /* 0x000ea20000300800 */
[----:B-----5:R-:W-:Y:S01]  /*6890*/  LOP3.LUT R15, R16, 0xffffe000, RZ, 0xc0, !PT ;  /* 0xffffe000100f7812 */ /* 0x020fe200078ec0ff */
[----:B------:R-:W-:Y:S01]  /*68a0*/  BSSY B0, `(.L_x_30) ;  /* 0x0000008000007945 */ /* 0x000fe20003800000 */
[----:B------:R-:W-:-:S03]  /*68b0*/  ISETP.GT.AND P3, PT, R0, 0x8, P0 ;  /* 0x000000080000780c */ /* 0x000fc60000764270 */
[----:B------:R-:W-:-:S04]  /*68c0*/  FMUL R15, R15, UR22 ;  /* 0x000000160f0f7c20 */ /* 0x000fc80008400000 */
[----:B--2---:R-:W-:-:S05]  /*68d0*/  FFMA R15, R18, UR11, R15 ;  /* 0x0000000b120f7c23 */ /* 0x004fca000800000f */
[----:B------:R-:W-:-:S05]  /*68e0*/  F2FP.TF32.F32.PACK_B R15, R15 ;  /* 0x0000000fff0f723e */ /* 0x000fca00024050ff */
[----:B------:R2:W-:Y:S01]  /*68f0*/  @P2 STG.E desc[UR20][R2.64+0x24], R15 ;  /* 0x0000240f02002986 */ /* 0x0005e2000c101914 */
[----:B------:R-:W-:Y:S05]  /*6900*/  @!P3 BRA `(.L_x_31) ;  /* 0x000000000004b947 */ /* 0x000fea0003800000 */
[----:B------:R0:W5:Y:S02]  /*6910*/  LDG.E.LTC128B R16, desc[UR20][R6.64+0x20] ;  /* 0x0000201406107981 */ /* 0x000164000c1e1920 */
.L_x_31:
[----:B------:R-:W-:Y:S05]  /*6920*/  BSYNC B0 ;  /* 0x0000000000007941 */ /* 0x000fea0003800000 */
.L_x_30:
[----:B------:R-:W3:Y:S01]  /*6930*/  LDL.LU R18, [R1+0x18] ;  /* 0x0000180001127983 */ /* 0x000ee20000300800 */
[----:B--2--5:R-:W-:Y:S01]  /*6940*/  LOP3.LUT R15, R16, 0xffffe000, RZ, 0xc0, !PT ;  /* 0xffffe000100f7812 */ /* 0x024fe200078ec0ff */
[----:B------:R-:W-:Y:S01]  /*6950*/  BSSY B0, `(.L_x_32) ;  /* 0x0000008000007945 */ /* 0x000fe20003800000 */
[----:B------:R-:W-:-:S03]  /*6960*/  ISETP.GT.AND P2, PT, R0, 0x9, P0 ;  /* 0x000000090000780c */ /* 0x000fc60000744270 */
[----:B------:R-:W-:-:S04]  /*6970*/  FMUL R15, R15, UR22 ;  /* 0x000000160f0f7c20 */ /* 0x000fc80008400000 */
[----:B---3--:R-:W-:-:S05]  /*6980*/  FFMA R15, R18, UR11, R15 ;  /* 0x0000000b120f7c23 */ /* 0x008fca000800000f */
[----:B------:R-:W-:-:S05]  /*6990*/  F2FP.TF32.F32.PACK_B R15, R15 ;  /* 0x0000000fff0f723e */ /* 0x000fca00024050ff */
[----:B------:R2:W-:Y:S01]  /*69a0*/  @P3 STG.E desc[UR20][R4.64+0x20], R15 ;  /* 0x0000200f04003986 */ /* 0x0005e2000c101914 */
[----:B------:R-:W-:Y:S05]  /*69b0*/  @!P2 BRA `(.L_x_33) ;  /* 0x000000000004a947 */ /* 0x000fea0003800000 */
[----:B------:R3:W5:Y:S02]  /*69c0*/  LDG.E.LTC128B R16, desc[UR20][R6.64+0x24] ;  /* 0x0000241406107981 */ /* 0x000764000c1e1920 */
.L_x_33:
[----:B------:R-:W-:Y:S05]  /*69d0*/  BSYNC B0 ;  /* 0x0000000000007941 */ /* 0x000fea0003800000 */
.L_x_32:
[----:B------:R-:W4:Y:S01]  /*69e0*/  LDL.LU R18, [R1+0x1c] ;  /* 0x00001c0001127983 */ /* 0x000f220000300800 */
[----:B--2--5:R-:W-:Y:S01]  /*69f0*/  LOP3.LUT R15, R16, 0xffffe000, RZ, 0xc0, !PT ;  /* 0xffffe000100f7812 */ /* 0x024fe200078ec0ff */
[----:B------:R-:W-:Y:S01]  /*6a00*/  BSSY B0, `(.L_x_34) ;  /* 0x0000008000007945 */ /* 0x000fe20003800000 */
[----:B------:R-:W-:-:S03]  /*6a10*/  ISETP.GT.AND P3, PT, R0, 0x10, P1 ;  /* 0x000000100000780c */ /* 0x000fc60000f64270 */
[----:B------:R-:W-:-:S04]  /*6a20*/  FMUL R15, R15, UR22 ;  /* 0x000000160f0f7c20 */ /* 0x000fc80008400000 */
[----:B----4-:R-:W-:-:S05]  /*6a30*/  FFMA R15, R18, UR11, R15 ;  /* 0x0000000b120f7c23 */ /* 0x010fca000800000f */
[----:B------:R-:W-:-:S05]  /*6a40*/  F2FP.TF32.F32.PACK_B R15, R15 ;  /* 0x0000000fff0f723e */ /* 0x000fca00024050ff */
[----:B------:R2:W-:Y:S01]  /*6a50*/  @P2 STG.E desc[UR20][R4.64+0x24], R15 ;  /* 0x0000240f04002986 */ /* 0x0005e2000c101914 */
[----:B------:R-:W-:Y:S05]  /*6a60*/  @!P3 BRA `(.L_x_35) ;  /* 0x000000000004b947 */ /* 0x000fea0003800000 */
[----:B------:R4:W5:Y:S02]  /*6a70*/  LDG.E.LTC128B R16, desc[UR20][R8.64+0x40] ;  /* 0x0000401408107981 */ /* 0x000964000c1e1920 */
.L_x_35:
[----:B------:R-:W-:Y:S05]  /*6a80*/  BSYNC B0 ;  /* 0x0000000000007941 */ /* 0x000fea0003800000 */
.L_x_34:
        /* <DEDUP_REMOVED lines=10> */
.L_x_37:
[----:B------:R-:W-:Y:S05]  /*6b30*/  BSYNC B0 ;  /* 0x0000000000007941 */ /* 0x000fea0003800000 */
.L_x_36:
        /* <DEDUP_REMOVED lines=10> */
.L_x_39:
[----:B------:R-:W-:Y:S05]  /*6be0*/  BSYNC B0 ;  /* 0x0000000000007941 */ /* 0x000fea0003800000 */
.L_x_38:
        /* <DEDUP_REMOVED lines=10> */
.L_x_41:
[----:B------:R-:W-:Y:S05]  /*6c90*/  BSYNC B0 ;  /* 0x0000000000007941 */ /* 0x000fea0003800000 */
.L_x_40:
        /* <DEDUP_REMOVED lines=10> */
.L_x_43:
[----:B------:R-:W-:Y:S05]  /*6d40*/  BSYNC B0 ;  /* 0x0000000000007941 */ /* 0x000fea0003800000 */
.L_x_42:
        /* <DEDUP_REMOVED lines=10> */
.L_x_45:
[----:B------:R-:W-:Y:S05]  /*6df0*/  BSYNC B0 ;  /* 0x0000000000007941 */ /* 0x000fea0003800000 */
.L_x_44:
        /* <DEDUP_REMOVED lines=10> */
.L_x_47:
[----:B------:R-:W-:Y:S05]  /*6ea0*/  BSYNC B0 ;  /* 0x0000000000007941 */ /* 0x000fea0003800000 */
.L_x_46:
        /* <DEDUP_REMOVED lines=10> */
.L_x_49:
[----:B------:R-:W-:Y:S05]  /*6f50*/  BSYNC B0 ;  /* 0x0000000000007941 */ /* 0x000fea0003800000 */
.L_x_48:
        /* <DEDUP_REMOVED lines=10> */
.L_x_51:
[----:B------:R-:W-:Y:S05]  /*7000*/  BSYNC B0 ;  /* 0x0000000000007941 */ /* 0x000fea0003800000 */
.L_x_50:
        /* <DEDUP_REMOVED lines=10> */
.L_x_53:
[----:B------:R-:W-:Y:S05]  /*70b0*/  BSYNC B0 ;  /* 0x0000000000007941 */ /* 0x000fea0003800000 */
.L_x_52:
        /* <DEDUP_REMOVED lines=10> */
.L_x_55:
[----:B------:R-:W-:Y:S05]  /*7160*/  BSYNC B0 ;  /* 0x0000000000007941 */ /* 0x000fea0003800000 */
.L_x_54:
[----:B------:R-:W3:Y:S01]  /*7170*/  LDL.LU R18, [R1+0x48] ;  /* 0x0000480001127983 */ /* 0x000ee20000300800 */
[----:B--2--5:R-:W-:Y:S01]  /*7180*/  LOP3.LUT R15, R16, 0xffffe000, RZ, 0xc0, !PT ;  /* 0xffffe000100f7812 */ /* 0x024fe200078ec0ff */
[----:B------:R-:W-:Y:S01]  /*7190*/  BSSY B0, `(.L_x_56) ;  /* 0x0000009000007945 */ /* 0x000fe20003800000 */
[----:B------:R-:W-:-:S03]  /*71a0*/  ISETP.GT.AND P2, PT, R0, 0x21, P0 ;  /* 0x000000210000780c */ /* 0x000fc60000744270 */
[----:B------:R-:W-:-:S04]  /*71b0*/  FMUL R15, R15, UR22 ;  /* 0x000000160f0f7c20 */ /* 0x000fc80008400000 */
[----:B---3--:R-:W-:-:S05]  /*71c0*/  FFMA R15, R18, UR11, R15 ;  /* 0x0000000b120f7c23 */ /* 0x008fca000800000f */
[----:B------:R-:W-:-:S05]  /*71d0*/  F2FP.TF32.F32.PACK_B R15, R15 ;  /* 0x0000000fff0f723e */ /* 0x000fca00024050ff */
[----:B------:R2:W-:Y:S02]  /*71e0*/  @P3 STG.E desc[UR20][R4.64+0x80], R15 ;  /* 0x0000800f04003986 */ /* 0x0005e4000c101914 */
[----:B--2---:R-:W-:Y:S01]  /*71f0*/  IMAD.MOV.U32 R15, RZ, RZ, R16 ;  /* 0x000000ffff0f7224 */ /* 0x004fe200078e0010 */
[----:B------:R-:W-:Y:S06]  /*7200*/  @!P2 BRA `(.L_x_57) ;  /* 0x000000000004a947 */ /* 0x000fec0003800000 */
[----:B------:R2:W5:Y:S02]  /*7210*/  LDG.E.LTC128B R15, desc[UR20][R6.64+0x84] ;  /* 0x00008414060f7981 */ /* 0x000564000c1e1920 */
.L_x_57:
[----:B------:R-:W-:Y:S05]  /*7220*/  BSYNC B0 ;  /* 0x0000000000007941 */ /* 0x000fea0003800000 */
.L_x_56:
[----:B------:R-:W3:Y:S01]  /*7230*/  LDL.LU R18, [R1+0x4c] ;  /* 0x00004c0001127983 */ /* 0x000ee20000300800 */
[----:B-----5:R-:W-:Y:S01]  /*7240*/  LOP3.LUT R16, R15, 0xffffe000, RZ, 0xc0, !PT ;  /* 0xffffe0000f107812 */ /* 0x020fe200078ec0ff */
        /* <DEDUP_REMOVED lines=8> */
.L_x_59:
[----:B------:R-:W-:Y:S05]  /*72d0*/  BSYNC B0 ;  /* 0x0000000000007941 */ /* 0x000fea0003800000 */
.L_x_58:
[----:B------:R-:W2:Y:S01]  /*72e0*/  LDL.LU R18, [R1+0x50] ;  /* 0x0000500001127983 */ /* 0x000ea20000300800 */
[----:B---3-5:R-:W-:Y:S01]  /*72f0*/  LOP3.LUT R16, R15, 0xffffe000, RZ, 0xc0, !PT ;  /* 0xffffe0000f107812 */ /* 0x028fe200078ec0ff */
        /* <DEDUP_REMOVED lines=8> */
.L_x_61:
[----:B------:R-:W-:Y:S05]  /*7380*/  BSYNC B0 ;  /* 0x0000000000007941 */ /* 0x000fea0003800000 */
.L_x_60:
        /* <DEDUP_REMOVED lines=10> */
.L_x_63:
[----:B------:R-:W-:Y:S05]  /*7430*/  BSYNC B0 ;  /* 0x0000000000007941 */ /* 0x000fea0003800000 */
.L_x_62:
        /* <DEDUP_REMOVED lines=10> */
.L_x_65:
[----:B------:R-:W-:Y:S05]  /*74e0*/  BSYNC B0 ;  /* 0x0000000000007941 */ /* 0x000fea0003800000 */
.L_x_64:
        /* <DEDUP_REMOVED lines=10> */
.L_x_67:
[----:B------:R-:W-:Y:S05]  /*7590*/  BSYNC B0 ;  /* 0x0000000000007941 */ /* 0x000fea0003800000 */
.L_x_66:
        /* <DEDUP_REMOVED lines=10> */
.L_x_69:
[----:B------:R-:W-:Y:S05]  /*7640*/  BSYNC B0 ;  /* 0x0000000000007941 */ /* 0x000fea0003800000 */
.L_x_68:
        /* <DEDUP_REMOVED lines=10> */
.L_x_71:
[----:B------:R-:W-:Y:S05]  /*76f0*/  BSYNC B0 ;  /* 0x0000000000007941 */ /* 0x000fea0003800000 */
.L_x_70:
        /* <DEDUP_REMOVED lines=10> */
.L_x_73:
[----:B------:R-:W-:Y:S05]  /*77a0*/  BSYNC B0 ;  /* 0x0000000000007941 */ /* 0x000fea0003800000 */
.L_x_72:
        /* <DEDUP_REMOVED lines=10> */
.L_x_75:
[----:B------:R-:W-:Y:S05]  /*7850*/  BSYNC B0 ;  /* 0x0000000000007941 */ /* 0x000fea0003800000 */
.L_x_74:
        /* <DEDUP_REMOVED lines=10> */
.L_x_77:
[----:B------:R-:W-:Y:S05]  /*7900*/  BSYNC B0 ;  /* 0x0000000000007941 */ /* 0x000fea0003800000 */
.L_x_76:
        /* <DEDUP_REMOVED lines=10> */
.L_x_79:
[----:B------:R-:W-:Y:S05]  /*79b0*/  BSYNC B0 ;  /* 0x0000000000007941 */ /* 0x000fea0003800000 */
.L_x_78:
        /* <DEDUP_REMOVED lines=10> */
.L_x_81:
[----:B------:R-:W-:Y:S05]  /*7a60*/  BSYNC B0 ;  /* 0x0000000000007941 */ /* 0x000fea0003800000 */
.L_x_80:
        /* <DEDUP_REMOVED lines=10> */
.L_x_83:
[----:B------:R-:W-:Y:S05]  /*7b10*/  BSYNC B0 ;  /* 0x0000000000007941 */ /* 0x000fea0003800000 */
.L_x_82:
        /* <DEDUP_REMOVED lines=10> */
.L_x_85:
[----:B------:R-:W-:Y:S05]  /*7bc0*/  BSYNC B0 ;  /* 0x0000000000007941 */ /* 0x000fea0003800000 */
.L_x_84:
        /* <DEDUP_REMOVED lines=10> */
.L_x_87:
[----:B------:R-:W-:Y:S05]  /*7c70*/  BSYNC B0 ;  /* 0x0000000000007941 */ /* 0x000fea0003800000 */
.L_x_86:
        /* <DEDUP_REMOVED lines=10> */
.L_x_89:
[----:B------:R-:W-:Y:S05]  /*7d20*/  BSYNC B0 ;  /* 0x0000000000007941 */ /* 0x000fea0003800000 */
.L_x_88:
        /* <DEDUP_REMOVED lines=10> */
.L_x_91:
[----:B------:R-:W-:Y:S05]  /*7dd0*/  BSYNC B0 ;  /* 0x0000000000007941 */ /* 0x000fea0003800000 */
.L_x_90:
        /* <DEDUP_REMOVED lines=10> */
.L_x_93:
[----:B------:R-:W-:Y:S05]  /*7e80*/  BSYNC B0 ;  /* 0x0000000000007941 */ /* 0x000fea0003800000 */
.L_x_92:
        /* <DEDUP_REMOVED lines=10> */
.L_x_95:
[----:B------:R-:W-:Y:S05]  /*7f30*/  BSYNC B0 ;  /* 0x0000000000007941 */ /* 0x000fea0003800000 */
.L_x_94:
        /* <DEDUP_REMOVED lines=10> */
.L_x_97:
[----:B------:R-:W-:Y:S05]  /*7fe0*/  BSYNC B0 ;  /* 0x0000000000007941 */ /* 0x000fea0003800000 */
.L_x_96:
        /* <DEDUP_REMOVED lines=10> */
.L_x_99:
[----:B------:R-:W-:Y:S05]  /*8090*/  BSYNC B0 ;  /* 0x0000000000007941 */ /* 0x000fea0003800000 */
.L_x_98:
        /* <DEDUP_REMOVED lines=10> */
.L_x_101:
[----:B------:R-:W-:Y:S05]  /*8140*/  BSYNC B0 ;  /* 0x0000000000007941 */ /* 0x000fea0003800000 */
.L_x_100:
        /* <DEDUP_REMOVED lines=10> */
.L_x_103:
[----:B------:R-:W-:Y:S05]  /*81f0*/  BSYNC B0 ;  /* 0x0000000000007941 */ /* 0x000fea0003800000 */
.L_x_102:
        /* <DEDUP_REMOVED lines=10> */
.L_x_105:
[----:B------:R-:W-:Y:S05]  /*82a0*/  BSYNC B0 ;  /* 0x0000000000007941 */ /* 0x000fea0003800000 */
.L_x_104:
        /* <DEDUP_REMOVED lines=10> */
.L_x_107:
[----:B------:R-:W-:Y:S05]  /*8350*/  BSYNC B0 ;  /* 0x0000000000007941 */ /* 0x000fea0003800000 */
.L_x_106:
        /* <DEDUP_REMOVED lines=10> */
.L_x_109:
[----:B------:R-:W-:Y:S05]  /*8400*/  BSYNC B0 ;  /* 0x0000000000007941 */ /* 0x000fea0003800000 */
.L_x_108:
        /* <DEDUP_REMOVED lines=10> */
.L_x_111:
[----:B------:R-:W-:Y:S05]  /*84b0*/  BSYNC B0 ;  /* 0x0000000000007941 */ /* 0x000fea0003800000 */
.L_x_110:
        /* <DEDUP_REMOVED lines=10> */
.L_x_113:
[----:B------:R-:W-:Y:S05]  /*8560*/  BSYNC B0 ;  /* 0x0000000000007941 */ /* 0x000fea0003800000 */
.L_x_112:
        /* <DEDUP_REMOVED lines=10> */
.L_x_115:
[----:B------:R-:W-:Y:S05]  /*8610*/  BSYNC B0 ;  /* 0x0000000000007941 */ /* 0x000fea0003800000 */
.L_x_114:
        /* <DEDUP_REMOVED lines=10> */
.L_x_117:
[----:B------:R-:W-:Y:S05]  /*86c0*/  BSYNC B0 ;  /* 0x0000000000007941 */ /* 0x000fea0003800000 */
.L_x_116:
        /* <DEDUP_REMOVED lines=10> */
.L_x_119:
[----:B------:R-:W-:Y:S05]  /*8770*/  BSYNC B0 ;  /* 0x0000000000007941 */ /* 0x000fea0003800000 */
.L_x_118:
        /* <DEDUP_REMOVED lines=10> */
.L_x_121:
[----:B------:R-:W-:Y:S05]  /*8820*/  BSYNC B0 ;  /* 0x0000000000007941 */ /* 0x000fea0003800000 */
.L_x_120:
        /* <DEDUP_REMOVED lines=10> */
.L_x_123:
[----:B------:R-:W-:Y:S05]  /*88d0*/  BSYNC B0 ;  /* 0x0000000000007941 */ /* 0x000fea0003800000 */
.L_x_122:
        /* <DEDUP_REMOVED lines=10> */
.L_x_125:
[----:B------:R-:W-:Y:S05]  /*8980*/  BSYNC B0 ;  /* 0x0000000000007941 */ /* 0x000fea0003800000 */
.L_x_124:
        /* <DEDUP_REMOVED lines=10> */
.L_x_127:
[----:B------:R-:W-:Y:S05]  /*8a30*/  BSYNC B0 ;  /* 0x0000000000007941 */ /* 0x000fea0003800000 */
.L_x_126:
        /* <DEDUP_REMOVED lines=10> */
.L_x_129:
[----:B------:R-:W-:Y:S05]  /*8ae0*/  BSYNC B0 ;  /* 0x0000000000007941 */ /* 0x000fea0003800000 */
.L_x_128:
        /* <DEDUP_REMOVED lines=10> */
.L_x_131:
[----:B------:R-:W-:Y:S05]  /*8b90*/  BSYNC B0 ;  /* 0x0000000000007941 */ /* 0x000fea0003800000 */
.L_x_130:
        /* <DEDUP_REMOVED lines=10> */
.L_x_133:
[----:B------:R-:W-:Y:S05]  /*8c40*/  BSYNC B0 ;  /* 0x0000000000007941 */ /* 0x000fea0003800000 */
.L_x_132:
        /* <DEDUP_REMOVED lines=10> */
.L_x_135:
[----:B------:R-:W-:Y:S05]  /*8cf0*/  BSYNC B0 ;  /* 0x0000000000007941 */ /* 0x000fea0003800000 */
.L_x_134:
        /* <DEDUP_REMOVED lines=10> */
.L_x_137:
[----:B------:R-:W-:Y:S05]  /*8da0*/  BSYNC B0 ;  /* 0x0000000000007941 */ /* 0x000fea0003800000 */
.L_x_136:
        /* <DEDUP_REMOVED lines=10> */
.L_x_139:
[----:B------:R-:W-:Y:S05]  /*8e50*/  BSYNC B0 ;  /* 0x0000000000007941 */ /* 0x000fea0003800000 */
.L_x_138:
        /* <DEDUP_REMOVED lines=10> */
.L_x_141:
[----:B------:R-:W-:Y:S05]  /*8f00*/  BSYNC B0 ;  /* 0x0000000000007941 */ /* 0x000fea0003800000 */
.L_x_140:
[----:B01----:R-:W3:Y:S01]  /*8f10*/  LDL.LU R9, [R1+0xf4] ;  /* 0x0000f40001097983 */ /* 0x003ee20000300800 */
        /* <DEDUP_REMOVED lines=9> */
.L_x_143:
[----:B------:R-:W-:Y:S05]  /*8fb0*/  BSYNC B0 ;  /* 0x0000000000007941 */ /* 0x000fea0003800000 */
.L_x_142:
[----:B0-----:R-:W3:Y:S01]  /*8fc0*/  LDL.LU R9, [R1+0xf8] ;  /* 0x0000f80001097983 */ /* 0x001ee20000300800 */
[----:B-----5:R-:W-:Y:S01]  /*8fd0*/  LOP3.LUT R8, R15, 0xffffe000, RZ, 0xc0, !PT ;  /* 0xffffe0000f087812 */ /* 0x020fe200078ec0ff */
[----:B------:R-:W-:Y:S01]  /*8fe0*/  BSSY B0, `(.L_x_144) ;  /* 0x000000a000007945 */ /* 0x000fe20003800000 */
[----:B------:R-:W-:Y:S02]  /*8ff0*/  ISETP.GT.AND P1, PT, R0, 0x79, P0 ;  /* 0x000000790000780c */ /* 0x000fe40000724270 */
[----:B------:R-:W-:Y:S01]  /*9000*/  IADD3 R16, P0, R12, 0x40, RZ ;  /* 0x000000400c107810 */ /* 0x000fe20007f1e0ff */
[----:B------:R-:W-:-:S04]  /*9010*/  FMUL R8, R8, UR22 ;  /* 0x0000001608087c20 */ /* 0x000fc80008400000 */
[----:B---3--:R-:W-:Y:S01]  /*9020*/  FFMA R9, R9, UR11, R8 ;  /* 0x0000000b09097c23 */ /* 0x008fe20008000008 */
[----:B------:R-:W-:-:S04]  /*9030*/  IMAD.X R8, RZ, RZ, R13, P0 ;  /* 0x000000ffff087224 */ /* 0x000fc800000e060d */
[----:B------:R-:W-:-:S05]  /*9040*/  F2FP.TF32.F32.PACK_B R9, R9 ;  /* 0x00000009ff09723e */ /* 0x000fca00024050ff */
[----:B------:R0:W-:Y:S01]  /*9050*/  @P2 STG.E desc[UR20][R4.64+0x1e0], R9 ;  /* 0x0001e00904002986 */ /* 0x0001e2000c101914 */
[----:B------:R-:W-:Y:S05]  /*9060*/  @!P1 BRA `(.L_x_145) ;  /* 0x0000000000049947 */ /* 0x000fea0003800000 */
[----:B------:R3:W5:Y:S02]  /*9070*/  LDG.E.LTC128B R15, desc[UR20][R6.64+0x1e4] ;  /* 0x0001e414060f7981 */ /* 0x000764000c1e1920 */
.L_x_145:
[----:B------:R-:W-:Y:S05]  /*9080*/  BSYNC B0 ;  /* 0x0000000000007941 */ /* 0x000fea0003800000 */
.L_x_144:
[----:B------:R-:W2:Y:S01]  /*9090*/  LDL.LU R18, [R1+0xfc] ;  /* 0x0000fc0001127983 */ /* 0x000ea20000300800 */
[----:B-1-345:R-:W-:Y:S01]  /*90a0*/  LOP3.LUT R6, R15, 0xffffe000, RZ, 0xc0, !PT ;  /* 0xffffe0000f067812 */ /* 0x03afe200078ec0ff */
[----:B------:R-:W-:Y:S01]  /*90b0*/  IMAD R7, R8, UR16, RZ ;  /* 0x0000001008077c24 */ /* 0x000fe2000f8e02ff */
[----:B------:R-:W-:Y:S01]  /*90c0*/  ISETP.GT.AND P0, PT, R14, 0x40, PT ;  /* 0x000000400e00780c */ /* 0x000fe20003f04270 */
[----:B0-----:R-:W-:-:S04]  /*90d0*/  IMAD.WIDE.U32 R8, R16, UR16, R10 ;  /* 0x0000001010087c25 */ /* 0x001fc8000f8e000a */
[----:B------:R-:W-:Y:S01]  /*90e0*/  FMUL R6, R6, UR22 ;  /* 0x0000001606067c20 */ /* 0x000fe20008400000 */
[----:B------:R-:W-:Y:S01]  /*90f0*/  ISETP.GT.AND P3, PT, R0, RZ, P0 ;  /* 0x000000ff0000720c */ /* 0x000fe20000764270 */
[----:B--2---:R-:W-:-:S04]  /*9100*/  IMAD R19, R16, UR17, R7 ;  /* 0x0000001110137c24 */ /* 0x004fc8000f8e0207 */
[----:B------:R-:W-:Y:S02]  /*9110*/  IMAD.IADD R7, R9, 0x1, R19 ;  /* 0x0000000109077824 */ /* 0x000fe400078e0213 */
[----:B------:R-:W-:Y:S01]  /*9120*/  FFMA R21, R18, UR11, R6 ;  /* 0x0000000b12157c23 */ /* 0x000fe20008000006 */
[----:B------:R-:W-:-:S04]  /*9130*/  LEA R6, P2, R8, UR18, 0x2 ;  /* 0x0000001208067c11 */ /* 0x000fc8000f8410ff */
[----:B------:R-:W-:Y:S02]  /*9140*/  F2FP.TF32.F32.PACK_B R21, R21 ;  /* 0x00000015ff15723e */ /* 0x000fe400024050ff */
[----:B------:R-:W-:-:S03]  /*9150*/  LEA.HI.X R7, R8, UR19, R7, 0x2, P2 ;  /* 0x0000001308077c11 */ /* 0x000fc600090f1407 */
[----:B------:R0:W-:Y:S04]  /*9160*/  @P1 STG.E desc[UR20][R4.64+0x1e4], R21 ;  /* 0x0001e41504001986 */ /* 0x0001e8000c101914 */
[----:B------:R-:W2:Y:S01]  /*9170*/  @P3 LDG.E.LTC128B R15, desc[UR20][R6.64] ;  /* 0x00000014060f3981 */ /* 0x000ea2000c1e1920 */
[----:B------:R-:W-:Y:S01]  /*9180*/  USHF.L.U32 UR4, UR14, 0x6, URZ ;  /* 0x000000060e047899 */ /* 0x000fe2000800063f */
[----:B------:R-:W-:Y:S01]  /*9190*/  ISETP.GT.AND P2, PT, R0, 0x1, P0 ;  /* 0x000000010000780c */ /* 0x000fe20000744270 */
[----:B------:R-:W-:Y:S01]  /*91a0*/  USHF.L.U64.HI UR6, UR14, 0x6, UR15 ;  /* 0x000000060e067899 */ /* 0x000fe2000801020f */
[----:B------:R-:W-:Y:S01]  /*91b0*/  BSSY B0, `(.L_x_146) ;  /* 0x000000d000007945 */ /* 0x000fe20003800000 */
[----:B------:R-:W-:Y:S02]  /*91c0*/  USHF.L.U32 UR7, UR4, 0x2, URZ ;  /* 0x0000000204077899 */ /* 0x000fe4000800063f */
[----:B------:R-:W-:Y:S01]  /*91d0*/  USHF.L.U64.HI UR4, UR4, 0x2, UR6 ;  /* 0x0000000204047899 */ /* 0x000fe20008010206 */
[----:B0-----:R-:W-:Y:S01]  /*91e0*/  IMAD.WIDE.U32 R4, R16, R17, UR12 ;  /* 0x0000000c10047e25 */ /* 0x001fe2000f8e0011 */
[----:B--2---:R-:W-:-:S05]  /*91f0*/  LOP3.LUT R8, R15, 0xffffe000, RZ, 0xc0, !PT ;  /* 0xffffe0000f087812 */ /* 0x004fca00078ec0ff */
[----:B------:R-:W-:Y:S01]  /*9200*/  FMUL R9, R8, UR22 ;  /* 0x0000001608097c20 */ /* 0x000fe20008400000 */
[----:B------:R-:W-:-:S03]  /*9210*/  IADD3 R8, P1, R2, UR7, RZ ;  /* 0x0000000702087c10 */ /* 0x000fc6000ff3e0ff */
[----:B------:R-:W-:Y:S01]  /*9220*/  FFMA R23, R152, UR11, R9 ;  /* 0x0000000b98177c23 */ /* 0x000fe20008000009 */
[----:B------:R-:W-:-:S04]  /*9230*/  IADD3.X R9, R3, UR4, RZ, P1, !PT ;  /* 0x0000000403097c10 */ /* 0x000fc80008ffe4ff */
[----:B------:R-:W-:-:S05]  /*9240*/  F2FP.TF32.F32.PACK_B R23, R23 ;  /* 0x00000017ff17723e */ /* 0x000fca00024050ff */
[----:B------:R0:W-:Y:S01]  /*9250*/  @P3 STG.E desc[UR20][R8.64], R23 ;  /* 0x0000001708003986 */ /* 0x0001e2000c101914 */
[----:B------:R-:W-:Y:S05]  /*9260*/  @!P2 BRA `(.L_x_147) ;  /* 0x000000000004a947 */ /* 0x000fea0003800000 */
[----:B------:R1:W5:Y:S02]  /*9270*/  LDG.E.LTC128B R15, desc[UR20][R6.64+0x4] ;  /* 0x00000414060f7981 */ /* 0x000364000c1e1920 */
.L_x_147:
[----:B------:R-:W-:Y:S05]  /*9280*/  BSYNC B0 ;  /* 0x0000000000007941 */ /* 0x000fea0003800000 */
.L_x_146:
[----:B-----5:R-:W-:Y:S01]  /*9290*/  LOP3.LUT R16, R15, 0xffffe000, RZ, 0xc0, !PT ;  /* 0xffffe0000f107812 */ /* 0x020fe200078ec0ff */
[----:B------:R-:W-:Y:S01]  /*92a0*/  BSSY B0, `(.L_x_148) ;  /* 0x000000d000007945 */ /* 0x000fe20003800000 */
[----:B------:R-:W-:Y:S02]  /*92b0*/  IADD3 R18, P3, R10, R4, RZ ;  /* 0x000000040a127210 */ /* 0x000fe40007f7e0ff */
[----:B------:R-:W-:Y:S01]  /*92c0*/  ISETP.GT.AND P1, PT, R14, 0x48, PT ;  /* 0x000000480e00780c */ /* 0x000fe20003f24270 */
[----:B------:R-:W-:Y:S01]  /*92d0*/  FMUL R16, R16, UR22 ;  /* 0x0000001610107c20 */ /* 0x000fe20008400000 */
[----:B------:R-:W-:Y:S02]  /*92e0*/  IADD3.X R5, R11, R19, R5, P3, !PT ;  /* 0x000000130b057210 */ /* 0x000fe40001ffe405 */
[----:B------:R-:W-:Y:S01]  /*92f0*/  ISETP.GT.AND P3, PT, R0, RZ, P1 ;  /* 0x000000ff0000720c */ /* 0x000fe20000f64270 */
[----:B------:R-:W-:Y:S01]  /*9300*/  FFMA R153, R153, UR11, R16 ;  /* 0x0000000b99997c23 */ /* 0x000fe20008000010 */
[----:B------:R-:W-:-:S04]  /*9310*/  LEA R4, P4, R18, UR18, 0x2 ;  /* 0x0000001212047c11 */ /* 0x000fc8000f8810ff */
[----:B------:R-:W-:Y:S02]  /*9320*/  F2FP.TF32.F32.PACK_B R153, R153 ;  /* 0x00000099ff99723e */ /* 0x000fe400024050ff */
[----:B------:R-:W-:-:S03]  /*9330*/  LEA.HI.X R5, R18, UR19, R5, 0x2, P4 ;  /* 0x0000001312057c11 */ /* 0x000fc6000a0f1405 */
[----:B------:R2:W-:Y:S02]  /*9340*/  @P2 STG.E desc[UR20][R8.64+0x4], R153 ;  /* 0x0000049908002986 */ /* 0x0005e4000c101914 */
[----:B------:R-:W-:Y:S05]  /*9350*/  @!P3 BRA `(.L_x_149) ;  /* 0x000000000004b947 */ /* 0x000fea0003800000 */
[----:B------:R3:W5:Y:S02]  /*9360*/  LDG.E.LTC128B R15, desc[UR20][R4.64] ;  /* 0x00000014040f7981 */ /* 0x000764000c1e1920 */
.L_x_149:
[----:B------:R-:W-:Y:S05]  /*9370*/  BSYNC B0 ;  /* 0x0000000000007941 */ /* 0x000fea0003800000 */
.L_x_148:
[----:B-----5:R-:W-:Y:S01]  /*9380*/  LOP3.LUT R16, R15, 0xffffe000, RZ, 0xc0, !PT ;  /* 0xffffe0000f107812 */ /* 0x020fe200078ec0ff */
[----:B------:R-:W-:Y:S01]  /*9390*/  BSSY B0, `(.L_x_150) ;  /* 0x000000a000007945 */ /* 0x000fe20003800000 */
[----:B------:R-:W-:Y:S02]  /*93a0*/  IADD3 R18, P4, R8, UR8, RZ ;  /* 0x0000000808127c10 */ /* 0x000fe4000ff9e0ff */
[----:B------:R-:W-:Y:S01]  /*93b0*/  ISETP.GT.AND P2, PT, R0, 0x1, P1 ;  /* 0x000000010000780c */ /* 0x000fe20000f44270 */
[----:B------:R-:W-:-:S04]  /*93c0*/  FMUL R19, R16, UR22 ;  /* 0x0000001610137c20 */ /* 0x000fc80008400000 */
[----:B------:R-:W-:Y:S01]  /*93d0*/  FFMA R21, R154, UR11, R19 ;  /* 0x0000000b9a157c23 */ /* 0x000fe20008000013 */
[----:B------:R-:W-:-:S04]  /*93e0*/  IADD3.X R19, R9, UR5, RZ, P4, !PT ;  /* 0x0000000509137c10 */ /* 0x000fc8000a7fe4ff */
[----:B------:R-:W-:-:S05]  /*93f0*/  F2FP.TF32.F32.PACK_B R21, R21 ;  /* 0x00000015ff15723e */ /* 0x000fca00024050ff */
[----:B------:R4:W-:Y:S01]  /*9400*/  @P3 STG.E desc[UR20][R18.64], R21 ;  /* 0x0000001512003986 */ /* 0x0009e2000c101914 */
[----:B------:R-:W-:Y:S05]  /*9410*/  @!P2 BRA `(.L_x_151) ;  /* 0x000000000004a947 */ /* 0x000fea0003800000 */
[----:B------:R0:W5:Y:S02]  /*9420*/  LDG.E.LTC128B R15, desc[UR20][R4.64+0x4] ;  /* 0x00000414040f7981 */ /* 0x000164000c1e1920 */
.L_x_151:
[----:B------:R-:W-:Y:S05]  /*9430*/  BSYNC B0 ;  /* 0x0000000000007941 */ /* 0x000fea0003800000 */
.L_x_150:
[----:B-----5:R-:W-:Y:S01]  /*9440*/  LOP3.LUT R16, R15, 0xffffe000, RZ, 0xc0, !PT ;  /* 0xffffe0000f107812 */ /* 0x020fe200078ec0ff */
[----:B------:R-:W-:Y:S01]  /*9450*/  BSSY B0, `(.L_x_152) ;  /* 0x0000008000007945 */ /* 0x000fe20003800000 */
[----:B------:R-:W-:-:S03]  /*9460*/  ISETP.GT.AND P3, PT, R0, 0x8, P0 ;  /* 0x000000080000780c */ /* 0x000fc60000764270 */
[----:B------:R-:W-:-:S04]  /*9470*/  FMUL R16, R16, UR22 ;  /* 0x0000001610107c20 */ /* 0x000fc80008400000 */
[----:B------:R-:W-:-:S05]  /*9480*/  FFMA R155, R155, UR11, R16 ;  /* 0x0000000b9b9b7c23 */ /* 0x000fca0008000010 */
[----:B------:R-:W-:-:S05]  /*9490*/  F2FP.TF32.F32.PACK_B R155, R155 ;  /* 0x0000009bff9b723e */ /* 0x000fca00024050ff */
[----:B------:R0:W-:Y:S01]  /*94a0*/  @P2 STG.E desc[UR20][R18.64+0x4], R155 ;  /* 0x0000049b12002986 */ /* 0x0001e2000c101914 */
[----:B------:R-:W-:Y:S05]  /*94b0*/  @!P3 BRA `(.L_x_153) ;  /* 0x000000000004b947 */ /* 0x000fea0003800000 */
[----:B------:R0:W5:Y:S02]  /*94c0*/  LDG.E.LTC128B R15, desc[UR20][R6.64+0x20] ;  /* 0x00002014060f7981 */ /* 0x000164000c1e1920 */
.L_x_153:
[----:B------:R-:W-:Y:S05]  /*94d0*/  BSYNC B0 ;  /* 0x0000000000007941 */ /* 0x000fea0003800000 */
.L_x_152:
[----:B-----5:R-:W-:Y:S01]  /*94e0*/  LOP3.LUT R16, R15, 0xffffe000, RZ, 0xc0, !PT ;  /* 0xffffe0000f107812 */ /* 0x020fe200078ec0ff */
[----:B------:R-:W-:Y:S01]  /*94f0*/  BSSY B0, `(.L_x_154) ;  /* 0x0000008000007945 */ /* 0x000fe20003800000 */
[----:B------:R-:W-:-:S03]  /*9500*/  ISETP.GT.AND P2, PT, R0, 0x9, P0 ;  /* 0x000000090000780c */ /* 0x000fc60000744270 */
[----:B0---4-:R-:W-:-:S04]  /*9510*/  FMUL R19, R16, UR22 ;  /* 0x0000001610137c20 */ /* 0x011fc80008400000 */
[----:B------:R-:W-:-:S05]  /*9520*/  FFMA R19, R156, UR11, R19 ;  /* 0x0000000b9c137c23 */ /* 0x000fca0008000013 */
[----:B------:R-:W-:-:S05]  /*9530*/  F2FP.TF32.F32.PACK_B R19, R19 ;  /* 0x00000013ff13723e */ /* 0x000fca00024050ff */
[----:B------:R0:W-:Y:S01]  /*9540*/  @P3 STG.E desc[UR20][R8.64+0x20], R19 ;  /* 0x0000201308003986 */ /* 0x0001e2000c101914 */
[----:B------:R-:W-:Y:S05]  /*9550*/  @!P2 BRA `(.L_x_155) ;  /* 0x000000000004a947 */ /* 0x000fea0003800000 */
[----:B------:R4:W5:Y:S02]  /*9560*/  LDG.E.LTC128B R15, desc[UR20][R6.64+0x24] ;  /* 0x00002414060f7981 */ /* 0x000964000c1e1920 */
.L_x_155:
[----:B------:R-:W-:Y:S05]  /*9570*/  BSYNC B0 ;  /* 0x0000000000007941 */ /* 0x000fea0003800000 */
.L_x_154:
        /* <DEDUP_REMOVED lines=9> */
.L_x_157:
[----:B------:R-:W-:Y:S05]  /*9610*/  BSYNC B0 ;  /* 0x0000000000007941 */ /* 0x000fea0003800000 */
.L_x_156:
[----:B-----5:R-:W-:Y:S01]  /*9620*/  LOP3.LUT R16, R15, 0xffffe000, RZ, 0xc0, !PT ;  /* 0xffffe0000f107812 */ /* 0x020fe200078ec0ff */
[----:B------:R-:W-:Y:S01]  /*9630*/  IMAD.U32 R21, RZ, RZ, UR8 ;  /* 0x00000008ff157e24 */ /* 0x000fe2000f8e00ff */
[----:B------:R-:W-:Y:S01]  /*9640*/  ISETP.GT.AND P2, PT, R0, 0x9, P1 ;  /* 0x000000090000780c */ /* 0x000fe20000f44270 */
[----:B------:R-:W-:Y:S01]  /*9650*/  IMAD.U32 R23, RZ, RZ, UR5 ;  /* 0x00000005ff177e24 */ /* 0x000fe2000f8e00ff */
[----:B------:R-:W-:Y:S01]  /*9660*/  BSSY B0, `(.L_x_158) ;  /* 0x0000009000007945 */ /* 0x000fe20003800000 */
[----:B0-----:R-:W-:Y:S01]  /*9670*/  FMUL R19, R16, UR22 ;  /* 0x0000001610137c20 */ /* 0x001fe20008400000 */
[----:B------:R-:W-:-:S03]  /*9680*/  IADD3 R18, P4, P5, R21, UR7, R2 ;  /* 0x0000000715127c10 */ /* 0x000fc6000fd9e002 */
[----:B------:R-:W-:Y:S01]  /*9690*/  FFMA R21, R158, UR11, R19 ;  /* 0x0000000b9e157c23 */ /* 0x000fe20008000013 */
[----:B------:R-:W-:-:S04]  /*96a0*/  IADD3.X R19, R23, UR4, R3, P4, P5 ;  /* 0x0000000417137c10 */ /* 0x000fc8000a7ea403 */
[----:B------:R-:W-:-:S05]  /*96b0*/  F2FP.TF32.F32.PACK_B R21, R21 ;  /* 0x00000015ff15723e */ /* 0x000fca00024050ff */
[----:B------:R0:W-:Y:S01]  /*96c0*/  @P3 STG.E desc[UR20][R18.64+0x20], R21 ;  /* 0x0000201512003986 */ /* 0x0001e2000c101914 */
[----:B------:R-:W-:Y:S05]  /*96d0*/  @!P2 BRA `(.L_x_159) ;  /* 0x000000000004a947 */ /* 0x000fea0003800000 */
[----:B------:R0:W5:Y:S02]  /*96e0*/  LDG.E.LTC128B R15, desc[UR20][R4.64+0x24] ;  /* 0x00002414040f7981 */ /* 0x000164000c1e1920 */
.L_x_159:
[----:B------:R-:W-:Y:S05]  /*96f0*/  BSYNC B0 ;  /* 0x0000000000007941 */ /* 0x000fea0003800000 */
.L_x_158:
        /* <DEDUP_REMOVED lines=9> */
.L_x_161:
[----:B------:R-:W-:Y:S05]  /*9790*/  BSYNC B0 ;  /* 0x0000000000007941 */ /* 0x000fea0003800000 */
.L_x_160:
[----:B-----5:R-:W-:Y:S01]  /*97a0*/  LOP3.LUT R16, R15, 0xffffe000, RZ, 0xc0, !PT ;  /* 0xffffe0000f107812 */ /* 0x020fe200078ec0ff */
[----:B------:R-:W-:Y:S01]  /*97b0*/  BSSY B0, `(.L_x_162) ;  /* 0x0000008000007945 */ /* 0x000fe20003800000 */
[----:B------:R-:W-:-:S03]  /*97c0*/  ISETP.GT.AND P2, PT, R0, 0x11, P0 ;  /* 0x000000110000780c */ /* 0x000fc60000744270 */
[----:B0-----:R-:W-:-:S04]  /*97d0*/  FMUL R21, R16, UR22 ;  /* 0x0000001610157c20 */ /* 0x001fc80008400000 */
[----:B------:R-:W-:-:S05]  /*97e0*/  FFMA R21, R160, UR11, R21 ;  /* 0x0000000ba0157c23 */ /* 0x000fca0008000015 */
[----:B------:R-:W-:-:S05]  /*97f0*/  F2FP.TF32.F32.PACK_B R21, R21 ;  /* 0x00000015ff15723e */ /* 0x000fca00024050ff */
[----:B------:R0:W-:Y:S01]  /*9800*/  @P3 STG.E desc[UR20][R8.64+0x40], R21 ;  /* 0x0000401508003986 */ /* 0x0001e2000c101914 */
[----:B------:R-:W-:Y:S05]  /*9810*/  @!P2 BRA `(.L_x_163) ;  /* 0x000000000004a947 */ /* 0x000fea0003800000 */
[----:B------:R0:W5:Y:S02]  /*9820*/  LDG.E.LTC128B R15, desc[UR20][R6.64+0x44] ;  /* 0x00004414060f7981 */ /* 0x000164000c1e1920 */
.L_x_163:
[----:B------:R-:W-:Y:S05]  /*9830*/  BSYNC B0 ;  /* 0x0000000000007941 */ /* 0x000fea0003800000 */
.L_x_162:
        /* <DEDUP_REMOVED lines=9> */
.L_x_165:
[----:B------:R-:W-:Y:S05]  /*98d0*/  BSYNC B0 ;  /* 0x0000000000007941 */ /* 0x000fea0003800000 */
.L_x_164:
        /* <DEDUP_REMOVED lines=9> */
.L_x_167:
[----:B------:R-:W-:Y:S05]  /*9970*/  BSYNC B0 ;  /* 0x0000000000007941 */ /* 0x000fea0003800000 */
.L_x_166:
        /* <DEDUP_REMOVED lines=9> */
.L_x_169:
[----:B------:R-:W-:Y:S05]  /*9a10*/  BSYNC B0 ;  /* 0x0000000000007941 */ /* 0x000fea0003800000 */
.L_x_168:
        /* <DEDUP_REMOVED lines=9> */
.L_x_171:
[----:B------:R-:W-:Y:S05]  /*9ab0*/  BSYNC B0 ;  /* 0x0000000000007941 */ /* 0x000fea0003800000 */
.L_x_170:
        /* <DEDUP_REMOVED lines=9> */
.L_x_173:
[----:B------:R-:W-:Y:S05]  /*9b50*/  BSYNC B0 ;  /* 0x0000000000007941 */ /* 0x000fea0003800000 */
.L_x_172:
        /* <DEDUP_REMOVED lines=9> */
.L_x_175:
[----:B------:R-:W-:Y:S05]  /*9bf0*/  BSYNC B0 ;  /* 0x0000000000007941 */ /* 0x000fea0003800000 */
.L_x_174:
        /* <DEDUP_REMOVED lines=9> */
.L_x_177:
[----:B------:R-:W-:Y:S05]  /*9c90*/  BSYNC B0 ;  /* 0x0000000000007941 */ /* 0x000fea0003800000 */
.L_x_176:
        /* <DEDUP_REMOVED lines=9> */
.L_x_179:
[----:B------:R-:W-:Y:S05]  /*9d30*/  BSYNC B0 ;  /* 0x0000000000007941 */ /* 0x000fea0003800000 */
.L_x_178:
        /* <DEDUP_REMOVED lines=9> */
.L_x_181:
[----:B------:R-:W-:Y:S05]  /*9dd0*/  BSYNC B0 ;  /* 0x0000000000007941 */ /* 0x000fea0003800000 */
.L_x_180:
        /* <DEDUP_REMOVED lines=9> */
.L_x_183:
[----:B------:R-:W-:Y:S05]  /*9e70*/  BSYNC B0 ;  /* 0x0000000000007941 */ /* 0x000fea0003800000 */
.L_x_182:
        /* <DEDUP_REMOVED lines=9> */
.L_x_185:
[----:B------:R-:W-:Y:S05]  /*9f10*/  BSYNC B0 ;  /* 0x0000000000007941 */ /* 0x000fea0003800000 */
.L_x_184:
        /* <DEDUP_REMOVED lines=9> */
.L_x_187:
[----:B------:R-:W-:Y:S05]  /*9fb0*/  BSYNC B0 ;  /* 0x0000000000007941 */ /* 0x000fea0003800000 */
.L_x_186:
        /* <DEDUP_REMOVED lines=9> */
.L_x_189:
[----:B------:R-:W-:Y:S05]  /*a050*/  BSYNC B0 ;  /* 0x0000000000007941 */ /* 0x000fea0003800000 */
.L_x_188:
        /* <DEDUP_REMOVED lines=9> */
.L_x_191:
[----:B------:R-:W-:Y:S05]  /*a0f0*/  BSYNC B0 ;  /* 0x0000000000007941 */ /* 0x000fea0003800000 */
.L_x_190:
        /* <DEDUP_REMOVED lines=9> */
.L_x_193:
[----:B------:R-:W-:Y:S05]  /*a190*/  BSYNC B0 ;  /* 0x0000000000007941 */ /* 0x000fea0003800000 */
.L_x_192:
        /* <DEDUP_REMOVED lines=9> */
.L_x_195:
[----:B------:R-:W-:Y:S05]  /*a230*/  BSYNC B0 ;  /* 0x0000000000007941 */ /* 0x000fea0003800000 */
.L_x_194:
        /* <DEDUP_REMOVED lines=9> */
.L_x_197:
[----:B------:R-:W-:Y:S05]  /*a2d0*/  BSYNC B0 ;  /* 0x0000000000007941 */ /* 0x000fea0003800000 */
.L_x_196:
        /* <DEDUP_REMOVED lines=9> */
.L_x_199:
[----:B------:R-:W-:Y:S05]  /*a370*/  BSYNC B0 ;  /* 0x0000000000007941 */ /* 0x000fea0003800000 */
.L_x_198:
        /* <DEDUP_REMOVED lines=9> */
.L_x_201:
[----:B------:R-:W-:Y:S05]  /*a410*/  BSYNC B0 ;  /* 0x0000000000007941 */ /* 0x000fea0003800000 */
.L_x_200:
        /* <DEDUP_REMOVED lines=9> */
.L_x_203:
[----:B------:R-:W-:Y:S05]  /*a4b0*/  BSYNC B0 ;  /* 0x0000000000007941 */ /* 0x000fea0003800000 */
.L_x_202:
        /* <DEDUP_REMOVED lines=9> */
.L_x_205:
[----:B------:R-:W-:Y:S05]  /*a550*/  BSYNC B0 ;  /* 0x0000000000007941 */ /* 0x000fea0003800000 */
.L_x_204:
        /* <DEDUP_REMOVED lines=9> */
.L_x_207:
[----:B------:R-:W-:Y:S05]  /*a5f0*/  BSYNC B0 ;  /* 0x0000000000007941 */ /* 0x000fea0003800000 */
.L_x_206:
        /* <DEDUP_REMOVED lines=9> */
.L_x_209:
[----:B------:R-:W-:Y:S05]  /*a690*/  BSYNC B0 ;  /* 0x0000000000007941 */ /* 0x000fea0003800000 */
.L_x_208:
        /* <DEDUP_REMOVED lines=9> */
.L_x_211:
[----:B------:R-:W-:Y:S05]  /*a730*/  BSYNC B0 ;  /* 0x0000000000007941 */ /* 0x000fea0003800000 */
.L_x_210:
        /* <DEDUP_REMOVED lines=9> */
.L_x_213:
[----:B------:R-:W-:Y:S05]  /*a7d0*/  BSYNC B0 ;  /* 0x0000000000007941 */ /* 0x000fea0003800000 */
.L_x_212:
        /* <DEDUP_REMOVED lines=9> */
.L_x_215:
[----:B------:R-:W-:Y:S05]  /*a870*/  BSYNC B0 ;  /* 0x0000000000007941 */ /* 0x000fea0003800000 */
.L_x_214:
        /* <DEDUP_REMOVED lines=9> */
.L_x_217:
[----:B------:R-:W-:Y:S05]  /*a910*/  BSYNC B0 ;  /* 0x0000000000007941 */ /* 0x000fea0003800000 */
.L_x_216:
        /* <DEDUP_REMOVED lines=9> */
.L_x_219:
[----:B------:R-:W-:Y:S05]  /*a9b0*/  BSYNC B0 ;  /* 0x0000000000007941 */ /* 0x000fea0003800000 */
.L_x_218:
        /* <DEDUP_REMOVED lines=9> */
.L_x_221:
[----:B------:R-:W-:Y:S05]  /*aa50*/  BSYNC B0 ;  /* 0x0000000000007941 */ /* 0x000fea0003800000 */
.L_x_220:
        /* <DEDUP_REMOVED lines=9> */
.L_x_223:
[----:B------:R-:W-:Y:S05]  /*aaf0*/  BSYNC B0 ;  /* 0x0000000000007941 */ /* 0x000fea0003800000 */
.L_x_222:
        /* <DEDUP_REMOVED lines=9> */
.L_x_225:
[----:B------:R-:W-:Y:S05]  /*ab90*/  BSYNC B0 ;  /* 0x0000000000007941 */ /* 0x000fea0003800000 */
.L_x_224:
        /* <DEDUP_REMOVED lines=9> */
.L_x_227:
[----:B------:R-:W-:Y:S05]  /*ac30*/  BSYNC B0 ;  /* 0x0000000000007941 */ /* 0x000fea0003800000 */
.L_x_226:
        /* <DEDUP_REMOVED lines=9> */
.L_x_229:
[----:B------:R-:W-:Y:S05]  /*acd0*/  BSYNC B0 ;  /* 0x0000000000007941 */ /* 0x000fea0003800000 */
.L_x_228:
        /* <DEDUP_REMOVED lines=9> */
.L_x_231:
[----:B------:R-:W-:Y:S05]  /*ad70*/  BSYNC B0 ;  /* 0x0000000000007941 */ /* 0x000fea0003800000 */
.L_x_230:
        /* <DEDUP_REMOVED lines=9> */
.L_x_233:
[----:B------:R-:W-:Y:S05]  /*ae10*/  BSYNC B0 ;  /* 0x0000000000007941 */ /* 0x000fea0003800000 */
.L_x_232:
        /* <DEDUP_REMOVED lines=9> */
.L_x_235:
[----:B------:R-:W-:Y:S05]  /*aeb0*/  BSYNC B0 ;  /* 0x0000000000007941 */ /* 0x000fea0003800000 */
.L_x_234:
        /* <DEDUP_REMOVED lines=9> */
.L_x_237:
[----:B------:R-:W-:Y:S05]  /*af50*/  BSYNC B0 ;  /* 0x0000000000007941 */ /* 0x000fea0003800000 */
.L_x_236:
        /* <DEDUP_REMOVED lines=9> */
.L_x_239:
[----:B------:R-:W-:Y:S05]  /*aff0*/  BSYNC B0 ;  /* 0x0000000000007941 */ /* 0x000fea0003800000 */
.L_x_238:
        /* <DEDUP_REMOVED lines=9> */
.L_x_241:
[----:B------:R-:W-:Y:S05]  /*b090*/  BSYNC B0 ;  /* 0x0000000000007941 */ /* 0x000fea0003800000 */
.L_x_240:
        /* <DEDUP_REMOVED lines=9> */
.L_x_243:
[----:B------:R-:W-:Y:S05]  /*b130*/  BSYNC B0 ;  /* 0x0000000000007941 */ /* 0x000fea0003800000 */
.L_x_242:
        /* <DEDUP_REMOVED lines=9> */
.L_x_245:
[----:B------:R-:W-:Y:S05]  /*b1d0*/  BSYNC B0 ;  /* 0x0000000000007941 */ /* 0x000fea0003800000 */
.L_x_244:
        /* <DEDUP_REMOVED lines=9> */
.L_x_247:
[----:B------:R-:W-:Y:S05]  /*b270*/  BSYNC B0 ;  /* 0x0000000000007941 */ /* 0x000fea0003800000 */
.L_x_246:
        /* <DEDUP_REMOVED lines=9> */
.L_x_249:
[----:B------:R-:W-:Y:S05]  /*b310*/  BSYNC B0 ;  /* 0x0000000000007941 */ /* 0x000fea0003800000 */
.L_x_248:
        /* <DEDUP_REMOVED lines=9> */
.L_x_251:
[----:B------:R-:W-:Y:S05]  /*b3b0*/  BSYNC B0 ;  /* 0x0000000000007941 */ /* 0x000fea0003800000 */
.L_x_250:
        /* <DEDUP_REMOVED lines=9> */
.L_x_253:
[----:B------:R-:W-:Y:S05]  /*b450*/  BSYNC B0 ;  /* 0x0000000000007941 */ /* 0x000fea0003800000 */
.L_x_252:
        /* <DEDUP_REMOVED lines=9> */
.L_x_255:
[----:B------:R-:W-:Y:S05]  /*b4f0*/  BSYNC B0 ;  /* 0x0000000000007941 */ /* 0x000fea0003800000 */
.L_x_254:
        /* <DEDUP_REMOVED lines=9> */
.L_x_257:
[----:B------:R-:W-:Y:S05]  /*b590*/  BSYNC B0 ;  /* 0x0000000000007941 */ /* 0x000fea0003800000 */
.L_x_256:
        /* <DEDUP_REMOVED lines=9> */
.L_x_259:
[----:B------:R-:W-:Y:S05]  /*b630*/  BSYNC B0 ;  /* 0x0000000000007941 */ /* 0x000fea0003800000 */
.L_x_258:
        /* <DEDUP_REMOVED lines=9> */
.L_x_261:
[----:B------:R-:W-:Y:S05]  /*b6d0*/  BSYNC B0 ;  /* 0x0000000000007941 */ /* 0x000fea0003800000 */
.L_x_260:
        /* <DEDUP_REMOVED lines=9> */
.L_x_263:
[----:B------:R-:W-:Y:S05]  /*b770*/  BSYNC B0 ;  /* 0x0000000000007941 */ /* 0x000fea0003800000 */
.L_x_262:
        /* <DEDUP_REMOVED lines=9> */
.L_x_265:
[----:B------:R-:W-:Y:S05]  /*b810*/  BSYNC B0 ;  /* 0x0000000000007941 */ /* 0x000fea0003800000 */
.L_x_264:
        /* <DEDUP_REMOVED lines=9> */
.L_x_267:
[----:B------:R-:W-:Y:S05]  /*b8b0*/  BSYNC B0 ;  /* 0x0000000000007941 */ /* 0x000fea0003800000 */
.L_x_266:
[----:B01--45:R-:W-:Y:S01]  /*b8c0*/  LOP3.LUT R6, R15, 0xffffe000, RZ, 0xc0, !PT ;  /* 0xffffe0000f067812 */ /* 0x033fe200078ec0ff */
        /* <DEDUP_REMOVED lines=8> */
.L_x_269:
[----:B------:R-:W-:Y:S05]  /*b950*/  BSYNC B0 ;  /* 0x0000000000007941 */ /* 0x000fea0003800000 */
.L_x_268:
[----:B-----5:R-:W-:Y:S01]  /*b960*/  LOP3.LUT R6, R15, 0xffffe000, RZ, 0xc0, !PT ;  /* 0xffffe0000f067812 */ /* 0x020fe200078ec0ff */
[----:B------:R-:W-:Y:S01]  /*b970*/  BSSY B0, `(.L_x_270) ;  /* 0x000000c000007945 */ /* 0x000fe20003800000 */
[----:B------:R-:W-:Y:S02]  /*b980*/  ISETP.GT.AND P1, PT, R0, 0x79, P1 ;  /* 0x000000790000780c */ /* 0x000fe40000f24270 */
[----:B------:R-:W-:Y:S01]  /*b990*/  IADD3 R16, P0, R12, 0x80, RZ ;  /* 0x000000800c107810 */ /* 0x000fe20007f1e0ff */
[----:B------:R-:W-:Y:S01]  /*b9a0*/  FMUL R7, R6, UR22 ;  /* 0x0000001606077c20 */ /* 0x000fe20008400000 */
[----:B------:R-:W-:-:S03]  /*b9b0*/  @P2 IMAD.MOV.U32 R6, RZ, RZ, R18 ;  /* 0x000000ffff062224 */ /* 0x000fc600078e0012 */
[----:B0-2---:R-:W-:Y:S01]  /*b9c0*/  FFMA R9, R214, UR11, R7 ;  /* 0x0000000bd6097c23 */ /* 0x005fe20008000007 */
[----:B------:R-:W-:Y:S02]  /*b9d0*/  @P2 IMAD.MOV.U32 R7, RZ, RZ, R19 ;  /* 0x000000ffff072224 */ /* 0x000fe400078e0013 */
[----:B------:R-:W-:Y:S02]  /*b9e0*/  IMAD.X R8, RZ, RZ, R13, P0 ;  /* 0x000000ffff087224 */ /* 0x000fe400000e060d */
[----:B------:R-:W-:-:S05]  /*b9f0*/  F2FP.TF32.F32.PACK_B R9, R9 ;  /* 0x00000009ff09723e */ /* 0x000fca00024050ff */
[----:B------:R0:W-:Y:S01]  /*ba00*/  @P2 STG.E desc[UR20][R6.64+0x1e0], R9 ;  /* 0x0001e00906002986 */ /* 0x0001e2000c101914 */
[----:B------:R-:W-:Y:S05]  /*ba10*/  @!P1 BRA `(.L_x_271) ;  /* 0x0000000000049947 */ /* 0x000fea0003800000 */
[----:B------:R2:W5:Y:S02]  /*ba20*/  LDG.E.LTC128B R15, desc[UR20][R4.64+0x1e4] ;  /* 0x0001e414040f7981 */ /* 0x000564000c1e1920 */
.L_x_271:
[----:B------:R-:W-:Y:S05]  /*ba30*/  BSYNC B0 ;  /* 0x0000000000007941 */ /* 0x000fea0003800000 */
.L_x_270:
[----:B-123-5:R-:W-:Y:S01]  /*ba40*/  LOP3.LUT R4, R15, 0xffffe000, RZ, 0xc0, !PT ;  /* 0xffffe0000f047812 */ /* 0x02efe200078ec0ff */
[----:B------:R-:W-:Y:S01]  /*ba50*/  IMAD R5, R8, UR16, RZ ;  /* 0x0000001008057c24 */ /* 0x000fe2000f8e02ff */
[----:B------:R-:W-:Y:S01]  /*ba60*/  ISETP.GT.AND P0, PT, R14, 0x80, PT ;  /* 0x000000800e00780c */ /* 0x000fe20003f04270 */
[----:B0-----:R-:W-:-:S04]  /*ba70*/  IMAD.WIDE.U32 R6, R16, UR16, R10 ;  /* 0x0000001010067c25 */ /* 0x001fc8000f8e000a */
[----:B------:R-:W-:Y:S01]  /*ba80*/  FMUL R4, R4, UR22 ;  /* 0x0000001604047c20 */ /* 0x000fe20008400000 */
[----:B------:R-:W-:Y:S01]  /*ba90*/  ISETP.GT.AND P3, PT, R0, RZ, P0 ;  /* 0x000000ff0000720c */ /* 0x000fe20000764270 */
[----:B------:R-:W-:Y:S02]  /*baa0*/  IMAD R21, R16, UR17, R5 ;  /* 0x0000001110157c24 */ /* 0x000fe4000f8e0205 */
[----:B------:R-:W-:Y:S01]  /*bab0*/  FFMA R215, R215, UR11, R4 ;  /* 0x0000000bd7d77c23 */ /* 0x000fe20008000004 */
[----:B------:R-:W-:Y:S01]  /*bac0*/  LEA R4, P2, R6, UR18, 0x2 ;  /* 0x0000001206047c11 */ /* 0x000fe2000f8410ff */
[----:B------:R-:W-:-:S03]  /*bad0*/  IMAD.IADD R5, R7, 0x1, R21 ;  /* 0x0000000107057824 */ /* 0x000fc600078e0215 */
[----:B------:R-:W-:Y:S02]  /*bae0*/  F2FP.TF32.F32.PACK_B R215, R215 ;  /* 0x000000d7ffd7723e */ /* 0x000fe400024050ff */
[----:B------:R-:W-:-:S03]  /*baf0*/  LEA.HI.X R5, R6, UR19, R5, 0x2, P2 ;  /* 0x0000001306057c11 */ /* 0x000fc600090f1405 */
[----:B------:R0:W-:Y:S04]  /*bb00*/  @P1 STG.E desc[UR20][R18.64+0x1e4], R215 ;  /* 0x0001e4d712001986 */ /* 0x0001e8000c101914 */
[----:B------:R-:W2:Y:S01]  /*bb10*/  @P3 LDG.E.LTC128B R15, desc[UR20][R4.64] ;  /* 0x00000014040f3981 */ /* 0x000ea2000c1e1920 */
[----:B------:R-:W-:Y:S01]  /*bb20*/  USHF.L.U32 UR4, UR14, 0x9, URZ ;  /* 0x000000090e047899 */ /* 0x000fe2000800063f */
[----:B------:R-:W-:Y:S01]  /*bb30*/  ISETP.GT.AND P2, PT, R0, 0x1, P0 ;  /* 0x000000010000780c */ /* 0x000fe20000744270 */
[----:B------:R-:W-:Y:S01]  /*bb40*/  USHF.L.U64.HI UR6, UR14, 0x9, UR15 ;  /* 0x000000090e067899 */ /* 0x000fe2000801020f */
[----:B------:R-:W-:Y:S03]  /*bb50*/  BSSY B0, `(.L_x_272) ;  /* 0x000000b000007945 */ /* 0x000fe60003800000 */
[----:B------:R-:W-:-:S04]  /*bb60*/  IADD3 R8, P1, R2, UR4, RZ ;  /* 0x0000000402087c10 */ /* 0x000fc8000ff3e0ff */
[----:B------:R-:W-:Y:S02]  /*bb70*/  IADD3.X R9, R3, UR6, RZ, P1, !PT ;  /* 0x0000000603097c10 */ /* 0x000fe40008ffe4ff */
[----:B--2---:R-:W-:-:S05]  /*bb80*/  LOP3.LUT R6, R15, 0xffffe000, RZ, 0xc0, !PT ;  /* 0xffffe0000f067812 */ /* 0x004fca00078ec0ff */
[----:B------:R-:W-:-:S04]  /*bb90*/  FMUL R7, R6, UR22 ;  /* 0x0000001606077c20 */ /* 0x000fc80008400000 */
[----:B------:R-:W-:Y:S01]  /*bba0*/  FFMA R23, R88, UR11, R7 ;  /* 0x0000000b58177c23 */ /* 0x000fe20008000007 */
[----:B------:R-:W-:-:S04]  /*bbb0*/  IMAD.WIDE.U32 R6, R16, R17, UR12 ;  /* 0x0000000c10067e25 */ /* 0x000fc8000f8e0011 */
[----:B------:R-:W-:-:S05]  /*bbc0*/  F2FP.TF32.F32.PACK_B R23, R23 ;  /* 0x00000017ff17723e */ /* 0x000fca00024050ff */
[----:B------:R0:W-:Y:S01]  /*bbd0*/  @P3 STG.E desc[UR20][R8.64], R23 ;  /* 0x0000001708003986 */ /* 0x0001e2000c101914 */
[----:B------:R-:W-:Y:S05]  /*bbe0*/  @!P2 BRA `(.L_x_273) ;  /* 0x000000000004a947 */ /* 0x000fea0003800000 */
[----:B------:R1:W5:Y:S02]  /*bbf0*/  LDG.E.LTC128B R15, desc[UR20][R4.64+0x4] ;  /* 0x00000414040f7981 */ /* 0x000364000c1e1920 */
.L_x_273:
[----:B------:R-:W-:Y:S05]  /*bc00*/  BSYNC B0 ;  /* 0x0000000000007941 */ /* 0x000fea0003800000 */
.L_x_272:
[----:B-----5:R-:W-:Y:S01]  /*bc10*/  LOP3.LUT R16, R15, 0xffffe000, RZ, 0xc0, !PT ;  /* 0xffffe0000f107812 */ /* 0x020fe200078ec0ff */
[----:B------:R-:W-:Y:S01]  /*bc20*/  BSSY B0, `(.L_x_274) ;  /* 0x000000d000007945 */ /* 0x000fe20003800000 */
[----:B0-----:R-:W-:Y:S02]  /*bc30*/  IADD3 R18, P3, R10, R6, RZ ;  /* 0x000000060a127210 */ /* 0x001fe40007f7e0ff */
        /* <DEDUP_REMOVED lines=11> */
.L_x_275:
[----:B------:R-:W-:Y:S05]  /*bcf0*/  BSYNC B0 ;  /* 0x0000000000007941 */ /* 0x000fea0003800000 */
.L_x_274:
        /* <DEDUP_REMOVED lines=11> */
.L_x_277:
[----:B------:R-:W-:Y:S05]  /*bdb0*/  BSYNC B0 ;  /* 0x0000000000007941 */ /* 0x000fea0003800000 */
.L_x_276:
        /* <DEDUP_REMOVED lines=9> */
.L_x_279:
[----:B------:R-:W-:Y:S05]  /*be50*/  BSYNC B0 ;  /* 0x0000000000007941 */ /* 0x000fea0003800000 */
.L_x_278:
[----:B-----5:R-:W-:Y:S01]  /*be60*/  LOP3.LUT R16, R15, 0xffffe000, RZ, 0xc0, !PT ;  /* 0xffffe0000f107812 */ /* 0x020fe200078ec0ff */
[----:B------:R-:W-:Y:S01]  /*be70*/  BSSY B0, `(.L_x_280) ;  /* 0x0000008000007945 */ /* 0x000fe20003800000 */
[----:B------:R-:W-:-:S03]  /*be80*/  ISETP.GT.AND P2, PT, R0, 0x9, P0 ;  /* 0x000000090000780c */ /* 0x000fc60000744270 */
[----:B0--3--:R-:W-:-:S04]  /*be90*/  FMUL R19, R16, UR22 ;  /* 0x0000001610137c20 */ /* 0x009fc80008400000 */
[----:B------:R-:W-:-:S05]  /*bea0*/  FFMA R19, R92, UR11, R19 ;  /* 0x0000000b5c137c23 */ /* 0x000fca0008000013 */
[----:B------:R-:W-:-:S05]  /*beb0*/  F2FP.TF32.F32.PACK_B R19, R19 ;  /* 0x00000013ff13723e */ /* 0x000fca00024050ff */
[----:B------:R0:W-:Y:S01]  /*bec0*/  @P3 STG.E desc[UR20][R8.64+0x20], R19 ;  /* 0x0000201308003986 */ /* 0x0001e2000c101914 */
[----:B------:R-:W-:Y:S05]  /*bed0*/  @!P2 BRA `(.L_x_281) ;  /* 0x000000000004a947 */ /* 0x000fea0003800000 */
[----:B------:R3:W5:Y:S02]  /*bee0*/  LDG.E.LTC128B R15, desc[UR20][R4.64+0x24] ;  /* 0x00002414040f7981 */ /* 0x000764000c1e1920 */
.L_x_281:
[----:B------:R-:W-:Y:S05]  /*bef0*/  BSYNC B0 ;  /* 0x0000000000007941 */ /* 0x000fea0003800000 */
.L_x_280:
        /* <DEDUP_REMOVED lines=9> */
.L_x_283:
[----:B------:R-:W-:Y:S05]  /*bf90*/  BSYNC B0 ;  /* 0x0000000000007941 */ /* 0x000fea0003800000 */
.L_x_282:
        /* <DEDUP_REMOVED lines=13> */
.L_x_285:
[----:B------:R-:W-:Y:S05]  /*c070*/  BSYNC B0 ;  /* 0x0000000000007941 */ /* 0x000fea0003800000 */
.L_x_284:
        /* <DEDUP_REMOVED lines=9> */
.L_x_287:
[----:B------:R-:W-:Y:S05]  /*c110*/  BSYNC B0 ;  /* 0x0000000000007941 */ /* 0x000fea0003800000 */
.L_x_286:
        /* <DEDUP_REMOVED lines=9> */
.L_x_289:
[----:B------:R-:W-:Y:S05]  /*c1b0*/  BSYNC B0 ;  /* 0x0000000000007941 */ /* 0x000fea0003800000 */
.L_x_288:
        /* <DEDUP_REMOVED lines=9> */
.L_x_291:
[----:B------:R-:W-:Y:S05]  /*c250*/  BSYNC B0 ;  /* 0x0000000000007941 */ /* 0x000fea0003800000 */
.L_x_290:
        /* <DEDUP_REMOVED lines=9> */
.L_x_293:
[----:B------:R-:W-:Y:S05]  /*c2f0*/  BSYNC B0 ;  /* 0x0000000000007941 */ /* 0x000fea0003800000 */
.L_x_292:
        /* <DEDUP_REMOVED lines=9> */
.L_x_295:
[----:B------:R-:W-:Y:S05]  /*c390*/  BSYNC B0 ;  /* 0x0000000000007941 */ /* 0x000fea0003800000 */
.L_x_294:
        /* <DEDUP_REMOVED lines=9> */
.L_x_297:
[----:B------:R-:W-:Y:S05]  /*c430*/  BSYNC B0 ;  /* 0x0000000000007941 */ /* 0x000fea0003800000 */
.L_x_296:
        /* <DEDUP_REMOVED lines=9> */
.L_x_299:
[----:B------:R-:W-:Y:S05]  /*c4d0*/  BSYNC B0 ;  /* 0x0000000000007941 */ /* 0x000fea0003800000 */
.L_x_298:
        /* <DEDUP_REMOVED lines=9> */
.L_x_301:
[----:B------:R-:W-:Y:S05]  /*c570*/  BSYNC B0 ;  /* 0x0000000000007941 */ /* 0x000fea0003800000 */
.L_x_300:
        /* <DEDUP_REMOVED lines=9> */
.L_x_303:
[----:B------:R-:W-:Y:S05]  /*c610*/  BSYNC B0 ;  /* 0x0000000000007941 */ /* 0x000fea0003800000 */
.L_x_302:
        /* <DEDUP_REMOVED lines=9> */
.L_x_305:
[----:B------:R-:W-:Y:S05]  /*c6b0*/  BSYNC B0 ;  /* 0x0000000000007941 */ /* 0x000fea0003800000 */
.L_x_304:
        /* <DEDUP_REMOVED lines=9> */
.L_x_307:
[----:B------:R-:W-:Y:S05]  /*c750*/  BSYNC B0 ;  /* 0x0000000000007941 */ /* 0x000fea0003800000 */
.L_x_306:
        /* <DEDUP_REMOVED lines=9> */
.L_x_309:
[----:B------:R-:W-:Y:S05]  /*c7f0*/  BSYNC B0 ;  /* 0x0000000000007941 */ /* 0x000fea0003800000 */
.L_x_308:
        /* <DEDUP_REMOVED lines=9> */
.L_x_311:
[----:B------:R-:W-:Y:S05]  /*c890*/  BSYNC B0 ;  /* 0x0000000000007941 */ /* 0x000fea0003800000 */
.L_x_310:
        /* <DEDUP_REMOVED lines=9> */
.L_x_313:
[----:B------:R-:W-:Y:S05]  /*c930*/  BSYNC B0 ;  /* 0x0000000000007941 */ /* 0x000fea0003800000 */
.L_x_312:
        /* <DEDUP_REMOVED lines=9> */
.L_x_315:
[----:B------:R-:W-:Y:S05]  /*c9d0*/  BSYNC B0 ;  /* 0x0000000000007941 */ /* 0x000fea0003800000 */
.L_x_314:
        /* <DEDUP_REMOVED lines=9> */
.L_x_317:
[----:B------:R-:W-:Y:S05]  /*ca70*/  BSYNC B0 ;  /* 0x0000000000007941 */ /* 0x000fea0003800000 */
.L_x_316:
        /* <DEDUP_REMOVED lines=9> */
.L_x_319:
[----:B------:R-:W-:Y:S05]  /*cb10*/  BSYNC B0 ;  /* 0x0000000000007941 */ /* 0x000fea0003800000 */
.L_x_318:
        /* <DEDUP_REMOVED lines=9> */
.L_x_321:
[----:B------:R-:W-:Y:S05]  /*cbb0*/  BSYNC B0 ;  /* 0x0000000000007941 */ /* 0x000fea0003800000 */
.L_x_320:
        /* <DEDUP_REMOVED lines=9> */
.L_x_323:
[----:B------:R-:W-:Y:S05]  /*cc50*/  BSYNC B0 ;  /* 0x0000000000007941 */ /* 0x000fea0003800000 */
.L_x_322:
        /* <DEDUP_REMOVED lines=9> */
.L_x_325:
[----:B------:R-:W-:Y:S05]  /*ccf0*/  BSYNC B0 ;  /* 0x0000000000007941 */ /* 0x000fea0003800000 */
.L_x_324:
        /* <DEDUP_REMOVED lines=9> */
.L_x_327:
[----:B------:R-:W-:Y:S05]  /*cd90*/  BSYNC B0 ;  /* 0x0000000000007941 */ /* 0x000fea0003800000 */
.L_x_326:
        /* <DEDUP_REMOVED lines=9> */
.L_x_329:
[----:B------:R-:W-:Y:S05]  /*ce30*/  BSYNC B0 ;  /* 0x0000000000007941 */ /* 0x000fea0003800000 */
.L_x_328:
        /* <DEDUP_REMOVED lines=9> */
.L_x_331:
[----:B------:R-:W-:Y:S05]  /*ced0*/  BSYNC B0 ;  /* 0x0000000000007941 */ /* 0x000fea0003800000 */
.L_x_330:
        /* <DEDUP_REMOVED lines=9> */
.L_x_333:
[----:B------:R-:W-:Y:S05]  /*cf70*/  BSYNC B0 ;  /* 0x0000000000007941 */ /* 0x000fea0003800000 */
.L_x_332:
        /* <DEDUP_REMOVED lines=9> */
.L_x_335:
[----:B------:R-:W-:Y:S05]  /*d010*/  BSYNC B0 ;  /* 0x0000000000007941 */ /* 0x000fea0003800000 */
.L_x_334:
        /* <DEDUP_REMOVED lines=9> */
.L_x_337:
[----:B------:R-:W-:Y:S05]  /*d0b0*/  BSYNC B0 ;  /* 0x0000000000007941 */ /* 0x000fea0003800000 */
.L_x_336:
        /* <DEDUP_REMOVED lines=9> */
.L_x_339:
[----:B------:R-:W-:Y:S05]  /*d150*/  BSYNC B0 ;  /* 0x0000000000007941 */ /* 0x000fea0003800000 */
.L_x_338:
        /* <DEDUP_REMOVED lines=9> */
.L_x_341:
[----:B------:R-:W-:Y:S05]  /*d1f0*/  BSYNC B0 ;  /* 0x0000000000007941 */ /* 0x000fea0003800000 */
.L_x_340:
        /* <DEDUP_REMOVED lines=9> */
.L_x_343:
[----:B------:R-:W-:Y:S05]  /*d290*/  BSYNC B0 ;  /* 0x0000000000007941 */ /* 0x000fea0003800000 */
.L_x_342:
        /* <DEDUP_REMOVED lines=9> */
.L_x_345:
[----:B------:R-:W-:Y:S05]  /*d330*/  BSYNC B0 ;  /* 0x0000000000007941 */ /* 0x000fea0003800000 */
.L_x_344:
        /* <DEDUP_REMOVED lines=9> */
.L_x_347:
[----:B------:R-:W-:Y:S05]  /*d3d0*/  BSYNC B0 ;  /* 0x0000000000007941 */ /* 0x000fea0003800000 */
.L_x_346:
        /* <DEDUP_REMOVED lines=9> */
.L_x_349:
[----:B------:R-:W-:Y:S05]  /*d470*/  BSYNC B0 ;  /* 0x0000000000007941 */ /* 0x000fea0003800000 */
.L_x_348:
        /* <DEDUP_REMOVED lines=9> */
.L_x_351:
[----:B------:R-:W-:Y:S05]  /*d510*/  BSYNC B0 ;  /* 0x0000000000007941 */ /* 0x000fea0003800000 */
.L_x_350:
        /* <DEDUP_REMOVED lines=9> */
.L_x_353:
[----:B------:R-:W-:Y:S05]  /*d5b0*/  BSYNC B0 ;  /* 0x0000000000007941 */ /* 0x000fea0003800000 */
.L_x_352:
        /* <DEDUP_REMOVED lines=9> */
.L_x_355:
[----:B------:R-:W-:Y:S05]  /*d650*/  BSYNC B0 ;  /* 0x0000000000007941 */ /* 0x000fea0003800000 */
.L_x_354:
        /* <DEDUP_REMOVED lines=9> */
.L_x_357:
[----:B------:R-:W-:Y:S05]  /*d6f0*/  BSYNC B0 ;  /* 0x0000000000007941 */ /* 0x000fea0003800000 */
.L_x_356:
        /* <DEDUP_REMOVED lines=9> */
.L_x_359:
[----:B------:R-:W-:Y:S05]  /*d790*/  BSYNC B0 ;  /* 0x0000000000007941 */ /* 0x000fea0003800000 */
.L_x_358:
        /* <DEDUP_REMOVED lines=9> */
.L_x_361:
[----:B------:R-:W-:Y:S05]  /*d830*/  BSYNC B0 ;  /* 0x0000000000007941 */ /* 0x000fea0003800000 */
.L_x_360:
        /* <DEDUP_REMOVED lines=9> */
.L_x_363:
[----:B------:R-:W-:Y:S05]  /*d8d0*/  BSYNC B0 ;  /* 0x0000000000007941 */ /* 0x000fea0003800000 */
.L_x_362:
        /* <DEDUP_REMOVED lines=9> */
.L_x_365:
[----:B------:R-:W-:Y:S05]  /*d970*/  BSYNC B0 ;  /* 0x0000000000007941 */ /* 0x000fea0003800000 */
.L_x_364:
        /* <DEDUP_REMOVED lines=9> */
.L_x_367:
[----:B------:R-:W-:Y:S05]  /*da10*/  BSYNC B0 ;  /* 0x0000000000007941 */ /* 0x000fea0003800000 */
.L_x_366:
        /* <DEDUP_REMOVED lines=9> */
.L_x_369:
[----:B------:R-:W-:Y:S05]  /*dab0*/  BSYNC B0 ;  /* 0x0000000000007941 */ /* 0x000fea0003800000 */
.L_x_368:
        /* <DEDUP_REMOVED lines=9> */
.L_x_371:
[----:B------:R-:W-:Y:S05]  /*db50*/  BSYNC B0 ;  /* 0x0000000000007941 */ /* 0x000fea0003800000 */
.L_x_370:
        /* <DEDUP_REMOVED lines=9> */
.L_x_373:
[----:B------:R-:W-:Y:S05]  /*dbf0*/  BSYNC B0 ;  /* 0x0000000000007941 */ /* 0x000fea0003800000 */
.L_x_372:
        /* <DEDUP_REMOVED lines=9> */
.L_x_375:
[----:B------:R-:W-:Y:S05]  /*dc90*/  BSYNC B0 ;  /* 0x0000000000007941 */ /* 0x000fea0003800000 */
.L_x_374:
        /* <DEDUP_REMOVED lines=9> */
.L_x_377:
[----:B------:R-:W-:Y:S05]  /*dd30*/  BSYNC B0 ;  /* 0x0000000000007941 */ /* 0x000fea0003800000 */
.L_x_376:
        /* <DEDUP_REMOVED lines=9> */
.L_x_379:
[----:B------:R-:W-:Y:S05]  /*ddd0*/  BSYNC B0 ;  /* 0x0000000000007941 */ /* 0x000fea0003800000 */
.L_x_378:
        /* <DEDUP_REMOVED lines=9> */
.L_x_381:
[----:B------:R-:W-:Y:S05]  /*de70*/  BSYNC B0 ;  /* 0x0000000000007941 */ /* 0x000fea0003800000 */
.L_x_380:
        /* <DEDUP_REMOVED lines=9> */
.L_x_383:
[----:B------:R-:W-:Y:S05]  /*df10*/  BSYNC B0 ;  /* 0x0000000000007941 */ /* 0x000fea0003800000 */
.L_x_382:
        /* <DEDUP_REMOVED lines=9> */
.L_x_385:
[----:B------:R-:W-:Y:S05]  /*dfb0*/  BSYNC B0 ;  /* 0x0000000000007941 */ /* 0x000fea0003800000 */
.L_x_384:
        /* <DEDUP_REMOVED lines=9> */
.L_x_387:
[----:B------:R-:W-:Y:S05]  /*e050*/  BSYNC B0 ;  /* 0x0000000000007941 */ /* 0x000fea0003800000 */
.L_x_386:
        /* <DEDUP_REMOVED lines=9> */
.L_x_389:
[----:B------:R-:W-:Y:S05]  /*e0f0*/  BSYNC B0 ;  /* 0x0000000000007941 */ /* 0x000fea0003800000 */
.L_x_388:
        /* <DEDUP_REMOVED lines=9> */
.L_x_391:
[----:B------:R-:W-:Y:S05]  /*e190*/  BSYNC B0 ;  /* 0x0000000000007941 */ /* 0x000fea0003800000 */
.L_x_390:
        /* <DEDUP_REMOVED lines=9> */
.L_x_393:
[----:B------:R-:W-:Y:S05]  /*e230*/  BSYNC B0 ;  /* 0x0000000000007941 */ /* 0x000fea0003800000 */
.L_x_392:
[----:B01-3-5:R-:W-:Y:S01]  /*e240*/  LOP3.LUT R4, R15, 0xffffe000, RZ, 0xc0, !PT ;  /* 0xffffe0000f047812 */ /* 0x02bfe200078ec0ff */
        /* <DEDUP_REMOVED lines=8> */
.L_x_395:
[----:B------:R-:W-:Y:S05]  /*e2d0*/  BSYNC B0 ;  /* 0x0000000000007941 */ /* 0x000fea0003800000 */
.L_x_394:
[----:B-----5:R-:W-:Y:S01]  /*e2e0*/  LOP3.LUT R4, R15, 0xffffe000, RZ, 0xc0, !PT ;  /* 0xffffe0000f047812 */ /* 0x020fe200078ec0ff */
[----:B------:R-:W-:Y:S01]  /*e2f0*/  BSSY B0, `(.L_x_396) ;  /* 0x000000c000007945 */ /* 0x000fe20003800000 */
[----:B------:R-:W-:Y:S02]  /*e300*/  ISETP.GT.AND P1, PT, R0, 0x79, P1 ;  /* 0x000000790000780c */ /* 0x000fe40000f24270 */
[----:B0-----:R-:W-:Y:S01]  /*e310*/  IADD3 R8, P0, R12, 0xc0, RZ ;  /* 0x000000c00c087810 */ /* 0x001fe20007f1e0ff */
[----:B------:R-:W-:Y:S01]  /*e320*/  FMUL R5, R4, UR22 ;  /* 0x0000001604057c20 */ /* 0x000fe20008400000 */
[----:B------:R-:W-:-:S03]  /*e330*/  @P2 IMAD.MOV.U32 R4, RZ, RZ, R18 ;  /* 0x000000ffff042224 */ /* 0x000fc600078e0012 */
[----:B------:R-:W-:Y:S01]  /*e340*/  FFMA R9, R150, UR11, R5 ;  /* 0x0000000b96097c23 */ /* 0x000fe20008000005 */
[----:B------:R-:W-:Y:S02]  /*e350*/  @P2 IMAD.MOV.U32 R5, RZ, RZ, R19 ;  /* 0x000000ffff052224 */ /* 0x000fe400078e0013 */
[----:B------:R-:W-:Y:S02]  /*e360*/  IMAD.X R12, RZ, RZ, R13, P0 ;  /* 0x000000ffff0c7224 */ /* 0x000fe400000e060d */
[----:B------:R-:W-:-:S05]  /*e370*/  F2FP.TF32.F32.PACK_B R9, R9 ;  /* 0x00000009ff09723e */ /* 0x000fca00024050ff */
[----:B------:R0:W-:Y:S01]  /*e380*/  @P2 STG.E desc[UR20][R4.64+0x1e0], R9 ;  /* 0x0001e00904002986 */ /* 0x0001e2000c101914 */
[----:B------:R-:W-:Y:S05]  /*e390*/  @!P1 BRA `(.L_x_397) ;  /* 0x0000000000049947 */ /* 0x000fea0003800000 */
[----:B------:R3:W5:Y:S02]  /*e3a0*/  LDG.E.LTC128B R15, desc[UR20][R6.64+0x1e4] ;  /* 0x0001e414060f7981 */ /* 0x000764000c1e1920 */
.L_x_397:
[----:B------:R-:W-:Y:S05]  /*e3b0*/  BSYNC B0 ;  /* 0x0000000000007941 */ /* 0x000fea0003800000 */
.L_x_396:
[----:B0----5:R-:W-:Y:S01]  /*e3c0*/  LOP3.LUT R4, R15, 0xffffe000, RZ, 0xc0, !PT ;  /* 0xffffe0000f047812 */ /* 0x021fe200078ec0ff */
[----:B------:R-:W-:Y:S01]  /*e3d0*/  IMAD R5, R12, UR16, RZ ;  /* 0x000000100c057c24 */ /* 0x000fe2000f8e02ff */
[----:B------:R-:W-:Y:S01]  /*e3e0*/  ISETP.GT.AND P0, PT, R14, 0xc0, PT ;  /* 0x000000c00e00780c */ /* 0x000fe20003f04270 */
[----:B-1234-:R-:W-:-:S04]  /*e3f0*/  IMAD.WIDE.U32 R6, R8, UR16, R10 ;  /* 0x0000001008067c25 */ /* 0x01efc8000f8e000a */
        /* <DEDUP_REMOVED lines=10> */
[----:B------:R-:W-:Y:S01]  /*e4a0*/  IMAD.U32 R9, RZ, RZ, UR14 ;  /* 0x0000000eff097e24 */ /* 0x000fe2000f8e00ff */
[----:B------:R-:W-:Y:S01]  /*e4b0*/  UIMAD UR4, UR15, 0x300, URZ ;  /* 0x000003000f0478a4 */ /* 0x000fe2000f8e023f */
[----:B------:R-:W-:Y:S01]  /*e4c0*/  ISETP.GT.AND P3, PT, R0, 0x1, P0 ;  /* 0x000000010000780c */ /* 0x000fe20000764270 */
[----:B------:R-:W-:Y:S01]  /*e4d0*/  BSSY B0, `(.L_x_398) ;  /* 0x000000c000007945 */ /* 0x000fe20003800000 */
[----:B------:R-:W-:-:S04]  /*e4e0*/  IMAD.WIDE.U32 R2, R9, 0x300, R2 ;  /* 0x0000030009027825 */ /* 0x000fc800078e0002 */
[----:B------:R-:W-:Y:S01]  /*e4f0*/  IMAD.WIDE.U32 R8, R8, R17, UR12 ;  /* 0x0000000c08087e25 */ /* 0x000fe2000f8e0011 */
[----:B--2---:R-:W-:-:S05]  /*e500*/  LOP3.LUT R6, R15, 0xffffe000, RZ, 0xc0, !PT ;  /* 0xffffe0000f067812 */ /* 0x004fca00078ec0ff */
[----:B------:R-:W-:Y:S01]  /*e510*/  FMUL R7, R6, UR22 ;  /* 0x0000001606077c20 */ /* 0x000fe20008400000 */
[----:B------:R-:W-:-:S03]  /*e520*/  @P2 IMAD.MOV.U32 R6, RZ, RZ, R2 ;  /* 0x000000ffff062224 */ /* 0x000fc600078e0002 */
[----:B------:R-:W-:Y:S01]  /*e530*/  FFMA R21, R24, UR11, R7 ;  /* 0x0000000b18157c23 */ /* 0x000fe20008000007 */
[----:B------:R-:W-:-:S04]  /*e540*/  VIADD R7, R3, UR4 ;  /* 0x0000000403077c36 */ /* 0x000fc80008000000 */
[----:B------:R-:W-:-:S05]  /*e550*/  F2FP.TF32.F32.PACK_B R21, R21 ;  /* 0x00000015ff15723e */ /* 0x000fca00024050ff */
[----:B------:R0:W-:Y:S01]  /*e560*/  @P2 STG.E desc[UR20][R6.64], R21 ;  /* 0x0000001506002986 */ /* 0x0001e2000c101914 */
[----:B------:R-:W-:Y:S05]  /*e570*/  @!P3 BRA `(.L_x_399) ;  /* 0x000000000004b947 */ /* 0x000fea0003800000 */
[----:B------:R1:W5:Y:S02]  /*e580*/  LDG.E.LTC128B R15, desc[UR20][R4.64+0x4] ;  /* 0x00000414040f7981 */ /* 0x000364000c1e1920 */
.L_x_399:
[----:B------:R-:W-:Y:S05]  /*e590*/  BSYNC B0 ;  /* 0x0000000000007941 */ /* 0x000fea0003800000 */
.L_x_398:
[----:B-----5:R-:W-:Y:S01]  /*e5a0*/  LOP3.LUT R12, R15, 0xffffe000, RZ, 0xc0, !PT ;  /* 0xffffe0000f0c7812 */ /* 0x020fe200078ec0ff */
[----:B------:R-:W-:Y:S01]  /*e5b0*/  BSSY B0, `(.L_x_400) ;  /* 0x000000f000007945 */ /* 0x000fe20003800000 */
[----:B------:R-:W-:Y:S02]  /*e5c0*/  IADD3 R10, P2, R10, R8, RZ ;  /* 0x000000080a0a7210 */ /* 0x000fe40007f5e0ff */
[----:B------:R-:W-:Y:S01]  /*e5d0*/  ISETP.GT.AND P1, PT, R14, 0xc8, PT ;  /* 0x000000c80e00780c */ /* 0x000fe20003f24270 */
[----:B------:R-:W-:Y:S01]  /*e5e0*/  FMUL R12, R12, UR22 ;  /* 0x000000160c0c7c20 */ /* 0x000fe20008400000 */
[----:B------:R-:W-:Y:S01]  /*e5f0*/  IADD3.X R9, R11, R13, R9, P2, !PT ;  /* 0x0000000d0b097210 */ /* 0x000fe200017fe409 */
[----:B------:R-:W-:Y:S01]  /*e600*/  @P3 IMAD.MOV.U32 R11, RZ, RZ, R7 ;  /* 0x000000ffff0b3224 */ /* 0x000fe200078e0007 */
[----:B------:R-:W-:Y:S01]  /*e610*/  LEA R8, P2, R10, UR18, 0x2 ;  /* 0x000000120a087c11 */ /* 0x000fe2000f8410ff */
[----:B------:R-:W-:Y:S01]  /*e620*/  FFMA R25, R25, UR11, R12 ;  /* 0x0000000b19197c23 */ /* 0x000fe2000800000c */
[----:B------:R-:W-:-:S02]  /*e630*/  ISETP.GT.AND P4, PT, R0, RZ, P1 ;  /* 0x000000ff0000720c */ /* 0x000fc40000f84270 */
[----:B------:R-:W-:Y:S01]  /*e640*/  LEA.HI.X R9, R10, UR19, R9, 0x2, P2 ;  /* 0x000000130a097c11 */ /* 0x000fe200090f1409 */
[----:B------:R-:W-:Y:S01]  /*e650*/  @P3 IMAD.MOV.U32 R10, RZ, RZ, R2 ;  /* 0x000000ffff0a3224 */ /* 0x000fe200078e0002 */
[----:B------:R-:W-:-:S05]  /*e660*/  F2FP.TF32.F32.PACK_B R25, R25 ;  /* 0x00000019ff19723e */ /* 0x000fca00024050ff */
[----:B------:R2:W-:Y:S04]  /*e670*/  @P3 STG.E desc[UR20][R10.64+0x4], R25 ;  /* 0x000004190a003986 */ /* 0x0005e8000c101914 */
[----:B------:R-:W-:Y:S05]  /*e680*/  @!P4 BRA `(.L_x_401) ;  /* 0x000000000004c947 */ /* 0x000fea0003800000 */
[----:B------:R3:W5:Y:S02]  /*e690*/  LDG.E.LTC128B R15, desc[UR20][R8.64] ;  /* 0x00000014080f7981 */ /* 0x000764000c1e1920 */
.L_x_401:
[----:B------:R-:W-:Y:S05]  /*e6a0*/  BSYNC B0 ;  /* 0x0000000000007941 */ /* 0x000fea0003800000 */
.L_x_400:
[----:B--2--5:R-:W-:Y:S01]  /*e6b0*/  LOP3.LUT R10, R15, 0xffffe000, RZ, 0xc0, !PT ;  /* 0xffffe0000f0a7812 */ /* 0x024fe200078ec0ff */
[----:B------:R-:W-:Y:S01]  /*e6c0*/  BSSY B0, `(.L_x_402) ;  /* 0x000000a000007945 */ /* 0x000fe20003800000 */
[----:B------:R-:W-:-:S03]  /*e6d0*/  ISETP.GT.AND P3, PT, R0, 0x1, P1 ;  /* 0x000000010000780c */ /* 0x000fc60000f64270 */
        /* <DEDUP_REMOVED lines=8> */
.L_x_403:
[----:B------:R-:W-:Y:S05]  /*e760*/  BSYNC B0 ;  /* 0x0000000000007941 */ /* 0x000fea0003800000 */
.L_x_402:
        /* <DEDUP_REMOVED lines=9> */
.L_x_405:
[----:B------:R-:W-:Y:S05]  /*e800*/  BSYNC B0 ;  /* 0x0000000000007941 */ /* 0x000fea0003800000 */
.L_x_404:
[----:B-----5:R-:W-:Y:S01]  /*e810*/  LOP3.LUT R12, R15, 0xffffe000, RZ, 0xc0, !PT ;  /* 0xffffe0000f0c7812 */ /* 0x020fe200078ec0ff */
[----:B------:R-:W-:Y:S01]  /*e820*/  BSSY B0, `(.L_x_406) ;  /* 0x000000a000007945 */ /* 0x000fe20003800000 */
[----:B------:R-:W-:-:S03]  /*e830*/  ISETP.GT.AND P3, PT, R0, 0x9, P0 ;  /* 0x000000090000780c */ /* 0x000fc60000764270 */
[----:B--2---:R-:W-:Y:S01]  /*e840*/  FMUL R13, R12, UR22 ;  /* 0x000000160c0d7c20 */ /* 0x004fe20008400000 */
[----:B------:R-:W-:-:S03]  /*e850*/  @P4 IMAD.MOV.U32 R12, RZ, RZ, R2 ;  /* 0x000000ffff0c4224 */ /* 0x000fc600078e0002 */
[----:B------:R-:W-:Y:S01]  /*e860*/  FFMA R17, R28, UR11, R13 ;  /* 0x0000000b1c117c23 */ /* 0x000fe2000800000d */
[----:B------:R-:W-:-:S04]  /*e870*/  @P4 IMAD.MOV.U32 R13, RZ, RZ, R7 ;  /* 0x000000ffff0d4224 */ /* 0x000fc800078e0007 */
[----:B------:R-:W-:-:S05]  /*e880*/  F2FP.TF32.F32.PACK_B R17, R17 ;  /* 0x00000011ff11723e */ /* 0x000fca00024050ff */
[----:B------:R2:W-:Y:S01]  /*e890*/  @P4 STG.E desc[UR20][R12.64+0x20], R17 ;  /* 0x000020110c004986 */ /* 0x0005e2000c101914 */
[----:B------:R-:W-:Y:S05]  /*e8a0*/  @!P3 BRA `(.L_x_407) ;  /* 0x000000000004b947 */ /* 0x000fea0003800000 */
[----:B------:R0:W5:Y:S02]  /*e8b0*/  LDG.E.LTC128B R15, desc[UR20][R4.64+0x24] ;  /* 0x00002414040f7981 */ /* 0x000164000c1e1920 */
.L_x_407:
[----:B------:R-:W-:Y:S05]  /*e8c0*/  BSYNC B0 ;  /* 0x0000000000007941 */ /* 0x000fea0003800000 */
.L_x_406:
[----:B--2--5:R-:W-:Y:S01]  /*e8d0*/  LOP3.LUT R12, R15, 0xffffe000, RZ, 0xc0, !PT ;  /* 0xffffe0000f0c7812 */ /* 0x024fe200078ec0ff */
[----:B------:R-:W-:Y:S01]  /*e8e0*/  @P3 IMAD.MOV.U32 R13, RZ, RZ, R7 ;  /* 0x000000ffff0d3224 */ /* 0x000fe200078e0007 */
[----:B------:R-:W-:Y:S01]  /*e8f0*/  ISETP.GT.AND P4, PT, R0, 0x8, P1 ;  /* 0x000000080000780c */ /* 0x000fe20000f84270 */
[----:B------:R-:W-:Y:S02]  /*e900*/  BSSY B0, `(.L_x_408) ;  /* 0x0000008000007945 */ /* 0x000fe40003800000 */
[----:B------:R-:W-:-:S04]  /*e910*/  FMUL R12, R12, UR22 ;  /* 0x000000160c0c7c20 */ /* 0x000fc80008400000 */
[----:B------:R-:W-:Y:S01]  /*e920*/  FFMA R29, R29, UR11, R12 ;  /* 0x0000000b1d1d7c23 */ /* 0x000fe2000800000c */
[----:B------:R-:W-:-:S04]  /*e930*/  @P3 IMAD.MOV.U32 R12, RZ, RZ, R2 ;  /* 0x000000ffff0c3224 */ /* 0x000fc800078e0002 */
[----:B------:R-:W-:-:S05]  /*e940*/  F2FP.TF32.F32.PACK_B R29, R29 ;  /* 0x0000001dff1d723e */ /* 0x000fca00024050ff */
[----:B------:R2:W-:Y:S01]  /*e950*/  @P3 STG.E desc[UR20][R12.64+0x24], R29 ;  /* 0x0000241d0c003986 */ /* 0x0005e2000c101914 */
[----:B------:R-:W-:Y:S05]  /*e960*/  @!P4 BRA `(.L_x_409) ;  /* 0x000000000004c947 */ /* 0x000fea0003800000 */
[----:B------:R0:W5:Y:S02]  /*e970*/  LDG.E.LTC128B R15, desc[UR20][R8.64+0x20] ;  /* 0x00002014080f7981 */ /* 0x000164000c1e1920 */
.L_x_409:
[----:B------:R-:W-:Y:S05]  /*e980*/  BSYNC B0 ;  /* 0x0000000000007941 */ /* 0x000fea0003800000 */
.L_x_408:
[----:B--2--5:R-:W-:Y:S01]  /*e990*/  LOP3.LUT R12, R15, 0xffffe000, RZ, 0xc0, !PT ;  /* 0xffffe0000f0c7812 */ /* 0x024fe200078ec0ff */
        /* <DEDUP_REMOVED lines=8> */
.L_x_411:
[----:B------:R-:W-:Y:S05]  /*ea20*/  BSYNC B0 ;  /* 0x0000000000007941 */ /* 0x000fea0003800000 */
.L_x_410:
        /* <DEDUP_REMOVED lines=9> */
.L_x_413:
[----:B------:R-:W-:Y:S05]  /*eac0*/  BSYNC B0 ;  /* 0x0000000000007941 */ /* 0x000fea0003800000 */
.L_x_412:
        /* <DEDUP_REMOVED lines=11> */
.L_x_415:
[----:B------:R-:W-:Y:S05]  /*eb80*/  BSYNC B0 ;  /* 0x0000000000007941 */ /* 0x000fea0003800000 */
.L_x_414:
        /* <DEDUP_REMOVED lines=11> */
.L_x_417:
[----:B------:R-:W-:Y:S05]  /*ec40*/  BSYNC B0 ;  /* 0x0000000000007941 */ /* 0x000fea0003800000 */
.L_x_416:
        /* <DEDUP_REMOVED lines=9> */
.L_x_419:
[----:B------:R-:W-:Y:S05]  /*ece0*/  BSYNC B0 ;  /* 0x0000000000007941 */ /* 0x000fea0003800000 */
.L_x_418:
        /* <DEDUP_REMOVED lines=9> */
.L_x_421:
[----:B------:R-:W-:Y:S05]  /*ed80*/  BSYNC B0 ;  /* 0x0000000000007941 */ /* 0x000fea0003800000 */
.L_x_420:
[----:B-----5:R-:W-:Y:S01]  /*ed90*/  LOP3.LUT R12, R15, 0xffffe000, RZ, 0xc0, !PT ;  /* 0xffffe0000f0c7812 */ /* 0x020fe200078ec0ff */
[----:B------:R-:W-:Y:S01]  /*eda0*/  BSSY B0, `(.L_x_422) ;  /* 0x000000a000007945 */ /* 0x000fe20003800000 */
[----:B------:R-:W-:-:S03]  /*edb0*/  ISETP.GT.AND P3, PT, R0, 0x19, P0 ;  /* 0x000000190000780c */ /* 0x000fc60000764270 */
[----:B--2---:R-:W-:Y:S01]  /*edc0*/  FMUL R13, R12, UR22 ;  /* 0x000000160c0d7c20 */ /* 0x004fe20008400000 */
[----:B------:R-:W-:-:S03]  /*edd0*/  @P4 IMAD.MOV.U32 R12, RZ, RZ, R2 ;  /* 0x000000ffff0c4224 */ /* 0x000fc600078e0002 */
[----:B------:R-:W-:Y:S01]  /*ede0*/  FFMA R17, R36, UR11, R13 ;  /* 0x0000000b24117c23 */ /* 0x000fe2000800000d */
[----:B------:R-:W-:-:S04]  /*edf0*/  @P4 MOV R13, R7 ;  /* 0x00000007000d4202 */ /* 0x000fc80000000f00 */
[----:B------:R-:W-:-:S05]  /*ee00*/  F2FP.TF32.F32.PACK_B R17, R17 ;  /* 0x00000011ff11723e */ /* 0x000fca00024050ff */
[----:B------:R2:W-:Y:S01]  /*ee10*/  @P4 STG.E desc[UR20][R12.64+0x60], R17 ;  /* 0x000060110c004986 */ /* 0x0005e2000c101914 */
[----:B------:R-:W-:Y:S05]  /*ee20*/  @!P3 BRA `(.L_x_423) ;  /* 0x000000000004b947 */ /* 0x000fea0003800000 */
[----:B------:R0:W5:Y:S02]  /*ee30*/  LDG.E.LTC128B R15, desc[UR20][R4.64+0x64] ;  /* 0x00006414040f7981 */ /* 0x000164000c1e1920 */
.L_x_423:
[----:B------:R-:W-:Y:S05]  /*ee40*/  BSYNC B0 ;  /* 0x0000000000007941 */ /* 0x000fea0003800000 */
.L_x_422:
        /* <DEDUP_REMOVED lines=11> */
.L_x_425:
[----:B------:R-:W-:Y:S05]  /*ef00*/  BSYNC B0 ;  /* 0x0000000000007941 */ /* 0x000fea0003800000 */
.L_x_424:
        /* <DEDUP_REMOVED lines=9> */
.L_x_427:
[----:B------:R-:W-:Y:S05]  /*efa0*/  BSYNC B0 ;  /* 0x0000000000007941 */ /* 0x000fea0003800000 */
.L_x_426:
        /* <DEDUP_REMOVED lines=9> */
.L_x_429:
[----:B------:R-:W-:Y:S05]  /*f040*/  BSYNC B0 ;  /* 0x0000000000007941 */ /* 0x000fea0003800000 */
.L_x_428:
        /* <DEDUP_REMOVED lines=11> */
.L_x_431:
[----:B------:R-:W-:Y:S05]  /*f100*/  BSYNC B0 ;  /* 0x0000000000007941 */ /* 0x000fea0003800000 */
.L_x_430:
        /* <DEDUP_REMOVED lines=11> */
.L_x_433:
[----:B------:R-:W-:Y:S05]  /*f1c0*/  BSYNC B0 ;  /* 0x0000000000007941 */ /* 0x000fea0003800000 */
.L_x_432:
        /* <DEDUP_REMOVED lines=9> */
.L_x_435:
[----:B------:R-:W-:Y:S05]  /*f260*/  BSYNC B0 ;  /* 0x0000000000007941 */ /* 0x000fea0003800000 */
.L_x_434:
        /* <DEDUP_REMOVED lines=9> */
.L_x_437:
[----:B------:R-:W-:Y:S05]  /*f300*/  BSYNC B0 ;  /* 0x0000000000007941 */ /* 0x000fea0003800000 */
.L_x_436:
        /* <DEDUP_REMOVED lines=11> */
.L_x_439:
[----:B------:R-:W-:Y:S05]  /*f3c0*/  BSYNC B0 ;  /* 0x0000000000007941 */ /* 0x000fea0003800000 */
.L_x_438:
        /* <DEDUP_REMOVED lines=11> */
.L_x_441:
[----:B------:R-:W-:Y:S05]  /*f480*/  BSYNC B0 ;  /* 0x0000000000007941 */ /* 0x000fea0003800000 */
.L_x_440:
        /* <DEDUP_REMOVED lines=9> */
.L_x_443:
[----:B------:R-:W-:Y:S05]  /*f520*/  BSYNC B0 ;  /* 0x0000000000007941 */ /* 0x000fea0003800000 */
.L_x_442:
        /* <DEDUP_REMOVED lines=9> */
.L_x_445:
[----:B------:R-:W-:Y:S05]  /*f5c0*/  BSYNC B0 ;  /* 0x0000000000007941 */ /* 0x000fea0003800000 */
.L_x_444:
        /* <DEDUP_REMOVED lines=11> */
.L_x_447:
[----:B------:R-:W-:Y:S05]  /*f680*/  BSYNC B0 ;  /* 0x0000000000007941 */ /* 0x000fea0003800000 */
.L_x_446:
        /* <DEDUP_REMOVED lines=11> */
.L_x_449:
[----:B------:R-:W-:Y:S05]  /*f740*/  BSYNC B0 ;  /* 0x0000000000007941 */ /* 0x000fea0003800000 */
.L_x_448:
[----:B0----5:R-:W-:Y:S01]  /*f750*/  LOP3.LUT R11, R15, 0xffffe000, RZ, 0xc0, !PT ;  /* 0xffffe0000f0b7812 */ /* 0x021fe200078ec0ff */
[----:B------:R-:W-:Y:S01]  /*f760*/  BSSY B0, `(.L_x_450) ;  /* 0x0000009000007945 */ /* 0x000fe20003800000 */
[----:B------:R-:W-:-:S03]  /*f770*/  ISETP.GT.AND P3, PT, R0, 0x31, P1 ;  /* 0x000000310000780c */ /* 0x000fc60000f64270 */
[----:B------:R-:W-:-:S04]  /*f780*/  FMUL R11, R11, UR22 ;  /* 0x000000160b0b7c20 */ /* 0x000fc80008400000 */
[----:B--2---:R-:W-:Y:S01]  /*f790*/  FFMA R13, R50, UR11, R11 ;  /* 0x0000000b320d7c23 */ /* 0x004fe2000800000b */
[----:B------:R-:W-:-:S04]  /*f7a0*/  IADD3.X R11, R7, UR5, RZ, P2, !PT ;  /* 0x00000005070b7c10 */ /* 0x000fc800097fe4ff */
[----:B------:R-:W-:-:S05]  /*f7b0*/  F2FP.TF32.F32.PACK_B R13, R13 ;  /* 0x0000000dff0d723e */ /* 0x000fca00024050ff */
[----:B------:R0:W-:Y:S01]  /*f7c0*/  @P4 STG.E desc[UR20][R10.64+0xc0], R13 ;  /* 0x0000c00d0a004986 */ /* 0x0001e2000c101914 */
[----:B------:R-:W-:Y:S05]  /*f7d0*/  @!P3 BRA `(.L_x_451) ;  /* 0x000000000004b947 */ /* 0x000fea0003800000 */
[----:B------:R2:W5:Y:S02]  /*f7e0*/  LDG.E.LTC128B R15, desc[UR20][R8.64+0xc4] ;  /* 0x0000c414080f7981 */ /* 0x000564000c1e1920 */
.L_x_451:
[----:B------:R-:W-:Y:S05]  /*f7f0*/  BSYNC B0 ;  /* 0x0000000000007941 */ /* 0x000fea0003800000 */
.L_x_450:
[----:B-----5:R-:W-:Y:S01]  /*f800*/  LOP3.LUT R12, R15, 0xffffe000, RZ, 0xc0, !PT ;  /* 0xffffe0000f0c7812 */ /* 0x020fe200078ec0ff */
[----:B0-----:R-:W-:Y:S01]  /*f810*/  @P3 IMAD.MOV.U32 R13, RZ, RZ, R11 ;  /* 0x000000ffff0d3224 */ /* 0x001fe200078e000b */
[----:B------:R-:W-:Y:S01]  /*f820*/  ISETP.GT.AND P2, PT, R0, 0x38, P0 ;  /* 0x000000380000780c */ /* 0x000fe20000744270 */
[----:B------:R-:W-:Y:S02]  /*f830*/  BSSY B0, `(.L_x_452) ;  /* 0x0000008000007945 */ /* 0x000fe40003800000 */
[----:B------:R-:W-:-:S04]  /*f840*/  FMUL R12, R12, UR22 ;  /* 0x000000160c0c7c20 */ /* 0x000fc80008400000 */
[----:B------:R-:W-:Y:S01]  /*f850*/  FFMA R51, R51, UR11, R12 ;  /* 0x0000000b33337c23 */ /* 0x000fe2000800000c */
[----:B------:R-:W-:-:S04]  /*f860*/  VIADD R12, R2, UR8 ;  /* 0x00000008020c7c36 */ /* 0x000fc80008000000 */
[----:B------:R-:W-:-:S05]  /*f870*/  F2FP.TF32.F32.PACK_B R51, R51 ;  /* 0x00000033ff33723e */ /* 0x000fca00024050ff */
[----:B------:R0:W-:Y:S01]  /*f880*/  @P3 STG.E desc[UR20][R12.64+0xc4], R51 ;  /* 0x0000c4330c003986 */ /* 0x0001e2000c101914 */
[----:B------:R-:W-:Y:S05]  /*f890*/  @!P2 BRA `(.L_x_453) ;  /* 0x000000000004a947 */ /* 0x000fea0003800000 */
[----:B------:R0:W5:Y:S02]  /*f8a0*/  LDG.E.LTC128B R15, desc[UR20][R4.64+0xe0] ;  /* 0x0000e014040f7981 */ /* 0x000164000c1e1920 */
.L_x_453:
[----:B------:R-:W-:Y:S05]  /*f8b0*/  BSYNC B0 ;  /* 0x0000000000007941 */ /* 0x000fea0003800000 */
.L_x_452:
[----:B0----5:R-:W-:Y:S01]  /*f8c0*/  LOP3.LUT R12, R15, 0xffffe000, RZ, 0xc0, !PT ;  /* 0xffffe0000f0c7812 */ /* 0x021fe200078ec0ff */
[----:B------:R-:W-:Y:S01]  /*f8d0*/  BSSY B0, `(.L_x_454) ;  /* 0x000000a000007945 */ /* 0x000fe20003800000 */
[----:B------:R-:W-:-:S03]  /*f8e0*/  ISETP.GT.AND P3, PT, R0, 0x39, P0 ;  /* 0x000000390000780c */ /* 0x000fc60000764270 */
[----:B------:R-:W-:Y:S01]  /*f8f0*/  FMUL R13, R12, UR22 ;  /* 0x000000160c0d7c20 */ /* 0x000fe20008400000 */
[----:B------:R-:W-:-:S03]  /*f900*/  @P2 IMAD.MOV.U32 R12, RZ, RZ, R2 ;  /* 0x000000ffff0c2224 */ /* 0x000fc600078e0002 */
[----:B------:R-:W-:Y:S01]  /*f910*/  FFMA R17, R52, UR11, R13 ;  /* 0x0000000b34117c23 */ /* 0x000fe2000800000d */
[----:B------:R-:W-:-:S04]  /*f920*/  @P2 IMAD.MOV.U32 R13, RZ, RZ, R7 ;  /* 0x000000ffff0d2224 */ /* 0x000fc800078e0007 */
[----:B------:R-:W-:-:S05]  /*f930*/  F2FP.TF32.F32.PACK_B R17, R17 ;  /* 0x00000011ff11723e */ /* 0x000fca00024050ff */
[----:B------:R0:W-:Y:S01]  /*f940*/  @P2 STG.E desc[UR20][R12.64+0xe0], R17 ;  /* 0x0000e0110c002986 */ /* 0x0001e2000c101914 */
[----:B------:R-:W-:Y:S05]  /*f950*/  @!P3 BRA `(.L_x_455) ;  /* 0x000000000004b947 */ /* 0x000fea0003800000 */
[----:B------:R0:W5:Y:S02]  /*f960*/  LDG.E.LTC128B R15, desc[UR20][R4.64+0xe4] ;  /* 0x0000e414040f7981 */ /* 0x000164000c1e1920 */
.L_x_455:
[----:B------:R-:W-:Y:S05]  /*f970*/  BSYNC B0 ;  /* 0x0000000000007941 */ /* 0x000fea0003800000 */
.L_x_454:
[----:B0----5:R-:W-:Y:S01]  /*f980*/  LOP3.LUT R12, R15, 0xffffe000, RZ, 0xc0, !PT ;  /* 0xffffe0000f0c7812 */ /* 0x021fe200078ec0ff */
        /* <DEDUP_REMOVED lines=10> */
.L_x_457:
[----:B------:R-:W-:Y:S05]  /*fa30*/  BSYNC B0 ;  /* 0x0000000000007941 */ /* 0x000fea0003800000 */
.L_x_456:
[----:B0----5:R-:W-:Y:S01]  /*fa40*/  LOP3.LUT R12, R15, 0xffffe000, RZ, 0xc0, !PT ;  /* 0xffffe0000f0c7812 */ /* 0x021fe200078ec0ff */
[----:B------:R-:W-:Y:S01]  /*fa50*/  BSSY B0, `(.L_x_458) ;  /* 0x000000a000007945 */ /* 0x000fe20003800000 */
[----:B------:R-:W-:-:S03]  /*fa60*/  ISETP.GT.AND P3, PT, R0, 0x39, P1 ;  /* 0x000000390000780c */ /* 0x000fc60000f64270 */
[----:B------:R-:W-:Y:S01]  /*fa70*/  FMUL R13, R12, UR22 ;  /* 0x000000160c0d7c20 */ /* 0x000fe20008400000 */
[----:B------:R-:W-:-:S03]  /*fa80*/  VIADD R12, R2, UR8 ;  /* 0x00000008020c7c36 */ /* 0x000fc60008000000 */
[----:B------:R-:W-:Y:S01]  /*fa90*/  FFMA R17, R54, UR11, R13 ;  /* 0x0000000b36117c23 */ /* 0x000fe2000800000d */
[----:B------:R-:W-:-:S04]  /*faa0*/  @P2 IMAD.MOV.U32 R13, RZ, RZ, R11 ;  /* 0x000000ffff0d2224 */ /* 0x000fc800078e000b */
[----:B------:R-:W-:-:S05]  /*fab0*/  F2FP.TF32.F32.PACK_B R17, R17 ;  /* 0x00000011ff11723e */ /* 0x000fca00024050ff */
[----:B------:R0:W-:Y:S01]  /*fac0*/  @P2 STG.E desc[UR20][R12.64+0xe0], R17 ;  /* 0x0000e0110c002986 */ /* 0x0001e2000c101914 */
[----:B------:R-:W-:Y:S05]  /*fad0*/  @!P3 BRA `(.L_x_459) ;  /* 0x000000000004b947 */ /* 0x000fea0003800000 */
[----:B------:R0:W5:Y:S02]  /*fae0*/  LDG.E.LTC128B R15, desc[UR20][R8.64+0xe4] ;  /* 0x0000e414080f7981 */ /* 0x000164000c1e1920 */
.L_x_459:
[----:B------:R-:W-:Y:S05]  /*faf0*/  BSYNC B0 ;  /* 0x0000000000007941 */ /* 0x000fea0003800000 */
.L_x_458:
[----:B0----5:R-:W-:Y:S01]  /*fb00*/  LOP3.LUT R12, R15, 0xffffe000, RZ, 0xc0, !PT ;  /* 0xffffe0000f0c7812 */ /* 0x021fe200078ec0ff */
[----:B------:R-:W-:Y:S01]  /*fb10*/  @P3 IMAD.MOV.U32 R13, RZ, RZ, R11 ;  /* 0x000000ffff0d3224 */ /* 0x000fe200078e000b */
        /* <DEDUP_REMOVED lines=9> */
.L_x_461:
[----:B------:R-:W-:Y:S05]  /*fbb0*/  BSYNC B0 ;  /* 0x0000000000007941 */ /* 0x000fea0003800000 */
.L_x_460:
        /* <DEDUP_REMOVED lines=11> */
.L_x_463:
[----:B------:R-:W-:Y:S05]  /*fc70*/  BSYNC B0 ;  /* 0x0000000000007941 */ /* 0x000fea0003800000 */
.L_x_462:
        /* <DEDUP_REMOVED lines=11> */
.L_x_465:
[----:B------:R-:W-:Y:S05]  /*fd30*/  BSYNC B0 ;  /* 0x0000000000007941 */ /* 0x000fea0003800000 */
.L_x_464:
        /* <DEDUP_REMOVED lines=11> */
.L_x_467:
[----:B------:R-:W-:Y:S05]  /*fdf0*/  BSYNC B0 ;  /* 0x0000000000007941 */ /* 0x000fea0003800000 */
.L_x_466:
        /* <DEDUP_REMOVED lines=11> */
.L_x_469:
[----:B------:R-:W-:Y:S05]  /*feb0*/  BSYNC B0 ;  /* 0x0000000000007941 */ /* 0x000fea0003800000 */
.L_x_468:
        /* <DEDUP_REMOVED lines=11> */
.L_x_471:
[----:B------:R-:W-:Y:S05]  /*ff70*/  BSYNC B0 ;  /* 0x0000000000007941 */ /* 0x000fea0003800000 */
.L_x_470:
        /* <DEDUP_REMOVED lines=11> */
.L_x_473:
[----:B------:R-:W-:Y:S05]  /*10030*/  BSYNC B0 ;  /* 0x0000000000007941 */ /* 0x000fea0003800000 */
.L_x_472:
        /* <DEDUP_REMOVED lines=11> */
.L_x_475:
[----:B------:R-:W-:Y:S05]  /*100f0*/  BSYNC B0 ;  /* 0x0000000000007941 */ /* 0x000fea0003800000 */
.L_x_474:
        /* <DEDUP_REMOVED lines=11> */
.L_x_477:
[----:B------:R-:W-:Y:S05]  /*101b0*/  BSYNC B0 ;  /* 0x0000000000007941 */ /* 0x000fea0003800000 */
.L_x_476:
        /* <DEDUP_REMOVED lines=11> */
.L_x_479:
[----:B------:R-:W-:Y:S05]  /*10270*/  BSYNC B0 ;  /* 0x0000000000007941 */ /* 0x000fea0003800000 */
.L_x_478:
        /* <DEDUP_REMOVED lines=11> */
.L_x_481:
[----:B------:R-:W-:Y:S05]  /*10330*/  BSYNC B0 ;  /* 0x0000000000007941 */ /* 0x000fea0003800000 */
.L_x_480:
        /* <DEDUP_REMOVED lines=11> */
.L_x_483:
[----:B------:R-:W-:Y:S05]  /*103f0*/  BSYNC B0 ;  /* 0x0000000000007941 */ /* 0x000fea0003800000 */
.L_x_482:
        /* <DEDUP_REMOVED lines=11> */
.L_x_485:
[----:B------:R-:W-:Y:S05]  /*104b0*/  BSYNC B0 ;  /* 0x0000000000007941 */ /* 0x000fea0003800000 */
.L_x_484:
        /* <DEDUP_REMOVED lines=11> */
.L_x_487:
[----:B------:R-:W-:Y:S05]  /*10570*/  BSYNC B0 ;  /* 0x0000000000007941 */ /* 0x000fea0003800000 */
.L_x_486:
        /* <DEDUP_REMOVED lines=11> */
.L_x_489:
[----:B------:R-:W-:Y:S05]  /*10630*/  BSYNC B0 ;  /* 0x0000000000007941 */ /* 0x000fea0003800000 */
.L_x_488:
        /* <DEDUP_REMOVED lines=11> */
.L_x_491:
[----:B------:R-:W-:Y:S05]  /*106f0*/  BSYNC B0 ;  /* 0x0000000000007941 */ /* 0x000fea0003800000 */
.L_x_490:
        /* <DEDUP_REMOVED lines=11> */
.L_x_493:
[----:B------:R-:W-:Y:S05]  /*107b0*/  BSYNC B0 ;  /* 0x0000000000007941 */ /* 0x000fea0003800000 */
.L_x_492:
        /* <DEDUP_REMOVED lines=11> */
.L_x_495:
[----:B------:R-:W-:Y:S05]  /*10870*/  BSYNC B0 ;  /* 0x0000000000007941 */ /* 0x000fea0003800000 */
.L_x_494:
        /* <DEDUP_REMOVED lines=11> */
.L_x_497:
[----:B------:R-:W-:Y:S05]  /*10930*/  BSYNC B0 ;  /* 0x0000000000007941 */ /* 0x000fea0003800000 */
.L_x_496:
        /* <DEDUP_REMOVED lines=11> */
.L_x_499:
[----:B------:R-:W-:Y:S05]  /*109f0*/  BSYNC B0 ;  /* 0x0000000000007941 */ /* 0x000fea0003800000 */
.L_x_498:
        /* <DEDUP_REMOVED lines=11> */
.L_x_501:
[----:B------:R-:W-:Y:S05]  /*10ab0*/  BSYNC B0 ;  /* 0x0000000000007941 */ /* 0x000fea0003800000 */
.L_x_500:
        /* <DEDUP_REMOVED lines=11> */
.L_x_503:
[----:B------:R-:W-:Y:S05]  /*10b70*/  BSYNC B0 ;  /* 0x0000000000007941 */ /* 0x000fea0003800000 */
.L_x_502:
        /* <DEDUP_REMOVED lines=11> */
.L_x_505:
[----:B------:R-:W-:Y:S05]  /*10c30*/  BSYNC B0 ;  /* 0x0000000000007941 */ /* 0x000fea0003800000 */
.L_x_504:
        /* <DEDUP_REMOVED lines=11> */
.L_x_507:
[----:B------:R-:W-:Y:S05]  /*10cf0*/  BSYNC B0 ;  /* 0x0000000000007941 */ /* 0x000fea0003800000 */
.L_x_506:
        /* <DEDUP_REMOVED lines=11> */
.L_x_509:
[----:B------:R-:W-:Y:S05]  /*10db0*/  BSYNC B0 ;  /* 0x0000000000007941 */ /* 0x000fea0003800000 */
.L_x_508:
        /* <DEDUP_REMOVED lines=11> */
.L_x_511:
[----:B------:R-:W-:Y:S05]  /*10e70*/  BSYNC B0 ;  /* 0x0000000000007941 */ /* 0x000fea0003800000 */
.L_x_510:
        /* <DEDUP_REMOVED lines=11> */
.L_x_513:
[----:B------:R-:W-:Y:S05]  /*10f30*/  BSYNC B0 ;  /* 0x0000000000007941 */ /* 0x000fea0003800000 */
.L_x_512:
        /* <DEDUP_REMOVED lines=11> */
.L_x_515:
[----:B------:R-:W-:Y:S05]  /*10ff0*/  BSYNC B0 ;  /* 0x0000000000007941 */ /* 0x000fea0003800000 */
.L_x_514:
        /* <DEDUP_REMOVED lines=11> */
.L_x_517:
[----:B------:R-:W-:Y:S05]  /*110b0*/  BSYNC B0 ;  /* 0x0000000000007941 */ /* 0x000fea0003800000 */
.L_x_516:
        /* <DEDUP_REMOVED lines=11> */
.L_x_519:
[----:B------:R-:W-:Y:S05]  /*11170*/  BSYNC B0 ;  /* 0x0000000000007941 */ /* 0x000fea0003800000 */
.L_x_518:
[----:B01---5:R-:W-:Y:S01]  /*11180*/  LOP3.LUT R4, R15, 0xffffe000, RZ, 0xc0, !PT ;  /* 0xffffe0000f047812 */ /* 0x023fe200078ec0ff */
[----:B------:R-:W-:Y:S01]  /*11190*/  @P0 IMAD.MOV.U32 R6, RZ, RZ, R2 ;  /* 0x000000ffff060224 */ /* 0x000fe200078e0002 */
[----:B------:R-:W-:Y:S01]  /*111a0*/  ISETP.GT.AND P2, PT, R0, 0x78, P1 ;  /* 0x000000780000780c */ /* 0x000fe20000f44270 */
[----:B------:R-:W-:Y:S02]  /*111b0*/  BSSY B0, `(.L_x_520) ;  /* 0x0000007000007945 */ /* 0x000fe40003800000 */
[----:B------:R-:W-:-:S04]  /*111c0*/  FMUL R4, R4, UR22 ;  /* 0x0000001604047c20 */ /* 0x000fc80008400000 */
[----:B------:R-:W-:-:S05]  /*111d0*/  FFMA R85, R85, UR11, R4 ;  /* 0x0000000b55557c23 */ /* 0x000fca0008000004 */
[----:B------:R-:W-:-:S05]  /*111e0*/  F2FP.TF32.F32.PACK_B R85, R85 ;  /* 0x00000055ff55723e */ /* 0x000fca00024050ff */
[----:B------:R0:W-:Y:S01]  /*111f0*/  @P0 STG.E desc[UR20][R6.64+0x1e4], R85 ;  /* 0x0001e45506000986 */ /* 0x0001e2000c101914 */
[----:B------:R-:W-:Y:S05]  /*11200*/  @!P2 BRA `(.L_x_521) ;  /* 0x000000000004a947 */ /* 0x000fea0003800000 */
[----:B------:R1:W5:Y:S02]  /*11210*/  LDG.E.LTC128B R15, desc[UR20][R8.64+0x1e0] ;  /* 0x0001e014080f7981 */ /* 0x000364000c1e1920 */
.L_x_521:
[----:B------:R-:W-:Y:S05]  /*11220*/  BSYNC B0 ;  /* 0x0000000000007941 */ /* 0x000fea0003800000 */
.L_x_520:
[----:B-----5:R-:W-:Y:S01]  /*11230*/  LOP3.LUT R4, R15, 0xffffe000, RZ, 0xc0, !PT ;  /* 0xffffe0000f047812 */ /* 0x020fe200078ec0ff */
[----:B------:R-:W-:Y:S01]  /*11240*/  BSSY B0, `(.L_x_522) ;  /* 0x000000a000007945 */ /* 0x000fe20003800000 */
[----:B------:R-:W-:-:S03]  /*11250*/  ISETP.GT.AND P1, PT, R0, 0x79, P1 ;  /* 0x000000790000780c */ /* 0x000fc60000f24270 */
[----:B------:R-:W-:Y:S01]  /*11260*/  FMUL R5, R4, UR22 ;  /* 0x0000001604057c20 */ /* 0x000fe20008400000 */
[----:B------:R-:W-:-:S03]  /*11270*/  VIADD R4, R2, UR8 ;  /* 0x0000000802047c36 */ /* 0x000fc60008000000 */
[----:B0-----:R-:W-:Y:S01]  /*11280*/  FFMA R7, R86, UR11, R5 ;  /* 0x0000000b56077c23 */ /* 0x001fe20008000005 */
[----:B------:R-:W-:-:S04]  /*11290*/  @P2 IMAD.MOV.U32 R5, RZ, RZ, R11 ;  /* 0x000000ffff052224 */ /* 0x000fc800078e000b */
[----:B------:R-:W-:-:S05]  /*112a0*/  F2FP.TF32.F32.PACK_B R7, R7 ;  /* 0x00000007ff07723e */ /* 0x000fca00024050ff */
[----:B------:R0:W-:Y:S01]  /*112b0*/  @P2 STG.E desc[UR20][R4.64+0x1e0], R7 ;  /* 0x0001e00704002986 */ /* 0x0001e2000c101914 */
[----:B------:R-:W-:Y:S05]  /*112c0*/  @!P1 BRA `(.L_x_523) ;  /* 0x0000000000049947 */ /* 0x000fea0003800000 */
[----:B------:R0:W5:Y:S02]  /*112d0*/  LDG.E.LTC128B R15, desc[UR20][R8.64+0x1e4] ;  /* 0x0001e414080f7981 */ /* 0x000164000c1e1920 */
.L_x_523:
[----:B------:R-:W-:Y:S05]  /*112e0*/  BSYNC B0 ;  /* 0x0000000000007941 */ /* 0x000fea0003800000 */
.L_x_522:
[----:B-----5:R-:W-:Y:S01]  /*112f0*/  LOP3.LUT R15, R15, 0xffffe000, RZ, 0xc0, !PT ;  /* 0xffffe0000f0f7812 */ /* 0x020fe200078ec0ff */
[----:B------:R-:W-:-:S04]  /*11300*/  VIADD R2, R2, UR8 ;  /* 0x0000000802027c36 */ /* 0x000fc80008000000 */
[----:B------:R-:W-:-:S04]  /*11310*/  FMUL R0, R15, UR22 ;  /* 0x000000160f007c20 */ /* 0x000fc80008400000 */
[----:B------:R-:W-:Y:S01]  /*11320*/  FFMA R0, R87, UR11, R0 ;  /* 0x0000000b57007c23 */ /* 0x000fe20008000000 */
[----:B------:R-:W-:Y:S06]  /*11330*/  @!P1 EXIT ;  /* 0x000000000000994d */ /* 0x000fec0003800000 */
[----:B0-----:R-:W-:Y:S01]  /*11340*/  F2FP.TF32.F32.PACK_B R5, R0 ;  /* 0x00000000ff05723e */ /* 0x001fe200024050ff */
[----:B------:R-:W-:-:S05]  /*11350*/  IMAD.MOV.U32 R3, RZ, RZ, R11 ;  /* 0x000000ffff037224 */ /* 0x000fca00078e000b */
[----:B------:R-:W-:Y:S01]  /*11360*/  STG.E desc[UR20][R2.64+0x1e4], R5 ;  /* 0x0001e40502007986 */ /* 0x000fe2000c101914 */
[----:B------:R-:W-:Y:S05]  /*11370*/  EXIT ;  /* 0x000000000000794d */ /* 0x000fea0003800000 */
.L_x_21:
[----:B------:R-:W2:Y:S01]  /*11380*/  LDL.LU R6, [R1+0x8] ;  /* 0x0000080001067983 */ /* 0x000ea20000300800 */
[----:B------:R-:W-:-:S03]  /*11390*/  ULDC.64 UR6, c[0x0][0x5c8] ;  /* 0x0001720000067ab9 */ /* 0x000fc60000000a00 */
[----:B------:R-:W3:Y:S04]  /*113a0*/  LDL.LU R7, [R1+0x14] ;  /* 0x0000140001077983 */ /* 0x000ee80000300800 */
[----:B------:R-:W4:Y:S04]  /*113b0*/  LDL.LU R9, [R1+0x30] ;  /* 0x0000300001097983 */ /* 0x000f280000300800 */
[----:B------:R-:W5:Y:S04]  /*113c0*/  LDL.LU R252, [R1+0x34] ;  /* 0x0000340001fc7983 */ /* 0x000f680000300800 */
        /* <DEDUP_REMOVED lines=41> */
[----:B------:R-:W5:Y:S01]  /*11660*/  LDL.LU R218, [R1+0xdc] ;  /* 0x0000dc0001da7983 */ /* 0x000f620000300800 */
[----:B------:R-:W-:-:S03]  /*11670*/  LEA R2, P2, R4, UR6, 0x2 ;  /* 0x0000000604027c11 */ /* 0x000fc6000f8410ff */
[----:B------:R-:W5:Y:S04]  /*11680*/  LDL.LU R216, [R1+0xe0] ;  /* 0x0000e00001d87983 */ /* 0x000f680000300800 */
[----:B------:R-:W5:Y:S04]  /*11690*/  LDL.LU R22, [R1+0xe4] ;  /* 0x0000e40001167983 */ /* 0x000f680000300800 */
[----:B------:R-:W5:Y:S04]  /*116a0*/  LDL.LU R20, [R1+0xe8] ;  /* 0x0000e80001147983 */ /* 0x000f680000300800 */
[----:B------:R-:W5:Y:S01]  /*116b0*/  LDL.LU R18, [R1+0xec] ;  /* 0x0000ec0001127983 */ /* 0x000f620000300800 */
[----:B------:R-:W-:-:S03]  /*116c0*/  LEA.HI.X R3, R4, UR7, R3, 0x2, P2 ;  /* 0x0000000704037c11 */ /* 0x000fc600090f1403 */
[----:B------:R-:W5:Y:S04]  /*116d0*/  LDL.LU R16, [R1+0xf0] ;  /* 0x0000f00001107983 */ /* 0x000f680000300800 */
[----:B------:R-:W5:Y:S04]  /*116e0*/  LDL.LU R12, [R1+0xf4] ;  /* 0x0000f400010c7983 */ /* 0x000f680000300800 */
[----:B------:R-:W5:Y:S04]  /*116f0*/  LDL.LU R10, [R1+0xf8] ;  /* 0x0000f800010a7983 */ /* 0x000f680000300800 */
[----:B------:R-:W5:Y:S04]  /*11700*/  LDL.LU R8, [R1+0xfc] ;  /* 0x0000fc0001087983 */ /* 0x000f680000300800 */
[----:B------:R-:W3:Y:S04]  /*11710*/  LDL.LU R4, [R1+0x4] ;  /* 0x0000040001047983 */ /* 0x000ee80000300800 */
[----:B------:R-:W4:Y:S01]  /*11720*/  LDL.LU R5, [R1] ;  /* 0x0000000001057983 */ /* 0x000f220000300800 */
[----:B------:R-:W-:Y:S01]  /*11730*/  ISETP.GT.AND P2, PT, R0, 0x1, P1 ;  /* 0x000000010000780c */ /* 0x000fe20000f44270 */
[----:B------:R-:W-:-:S02]  /*11740*/  USHF.L.U32 UR9, UR4, 0x2, URZ ;  /* 0x0000000204097899 */ /* 0x000fc4000800063f */
[----:B------:R-:W-:Y:S01]  /*11750*/  USHF.L.U64.HI UR8, UR4, 0x2, UR5 ;  /* 0x0000000204087899 */ /* 0x000fe20008010205 */
[----:B--2---:R-:W-:-:S05]  /*11760*/  FMUL R6, R6, UR11 ;  /* 0x0000000b06067c20 */ /* 0x004fca0008400000 */
[----:B------:R-:W-:Y:S01]  /*11770*/  F2FP.TF32.F32.PACK_B R6, R6 ;  /* 0x00000006ff06723e */ /* 0x000fe200024050ff */
[----:B---3--:R-:W-:-:S05]  /*11780*/  FMUL R4, R4, UR11 ;  /* 0x0000000b04047c20 */ /* 0x008fca0008400000 */
[----:B------:R-:W-:-:S05]  /*11790*/  F2FP.TF32.F32.PACK_B R4, R4 ;  /* 0x00000004ff04723e */ /* 0x000fca00024050ff */
[----:B------:R4:W-:Y:S02]  /*117a0*/  @P2 STG.E desc[UR20][R2.64+0x4], R4 ;  /* 0x0000040402002986 */ /* 0x0009e4000c101914 */
[----:B----4-:R-:W-:-:S05]  /*117b0*/  FMUL R4, R5, UR11 ;  /* 0x0000000b05047c20 */ /* 0x010fca0008400000 */
[----:B------:R-:W-:-:S05]  /*117c0*/  F2FP.TF32.F32.PACK_B R4, R4 ;  /* 0x00000004ff04723e */ /* 0x000fca00024050ff */
[----:B------:R1:W-:Y:S01]  /*117d0*/  @P0 STG.E desc[UR20][R2.64], R4 ;  /* 0x0000000402000986 */ /* 0x0003e2000c101914 */
[----:B------:R-:W-:-:S04]  /*117e0*/  ISETP.GT.AND P0, PT, R14, 0x8, PT ;  /* 0x000000080e00780c */ /* 0x000fc80003f04270 */
[----:B------:R-:W-:Y:S02]  /*117f0*/  ISETP.GT.AND P2, PT, R0, RZ, P0 ;  /* 0x000000ff0000720c */ /* 0x000fe40000744270 */
[----:B-1----:R-:W-:-:S04]  /*11800*/  IADD3 R4, P3, R2, UR9, RZ ;  /* 0x0000000902047c10 */ /* 0x002fc8000ff7e0ff */
[----:B------:R-:W-:-:S07]  /*11810*/  IADD3.X R5, R3, UR8, RZ, P3, !PT ;  /* 0x0000000803057c10 */ /* 0x000fce0009ffe4ff */
[----:B------:R1:W-:Y:S04]  /*11820*/  @P2 STG.E desc[UR20][R4.64], R6 ;  /* 0x0000000604002986 */ /* 0x0003e8000c101914 */
[----:B-1----:R-:W2:Y:S01]  /*11830*/  LDL.LU R6, [R1+0xc] ;  /* 0x00000c0001067983 */ /* 0x002ea20000300800 */
[----:B------:R-:W-:Y:S01]  /*11840*/  ISETP.GT.AND P2, PT, R0, 0x1, P0 ;  /* 0x000000010000780c */ /* 0x000fe20000744270 */
[----:B--2---:R-:W-:-:S05]  /*11850*/  FMUL R6, R6, UR11 ;  /* 0x0000000b06067c20 */ /* 0x004fca0008400000 */
[----:B------:R-:W-:-:S07]  /*11860*/  F2FP.TF32.F32.PACK_B R6, R6 ;  /* 0x00000006ff06723e */ /* 0x000fce00024050ff */
[----:B------:R1:W-:Y:S04]  /*11870*/  @P2 STG.E desc[UR20][R4.64+0x4], R6 ;  /* 0x0000040604002986 */ /* 0x0003e8000c101914 */
[----:B-1----:R-:W2:Y:S01]  /*11880*/  LDL.LU R6, [R1+0x10] ;  /* 0x0000100001067983 */ /* 0x002ea20000300800 */
[----:B------:R-:W-:Y:S01]  /*11890*/  ISETP.GT.AND P2, PT, R0, 0x8, P1 ;  /* 0x000000080000780c */ /* 0x000fe20000f44270 */
[----:B--2---:R-:W-:-:S05]  /*118a0*/  FMUL R6, R6, UR11 ;  /* 0x0000000b06067c20 */ /* 0x004fca0008400000 */
[----:B------:R-:W-:-:S07]  /*118b0*/  F2FP.TF32.F32.PACK_B R6, R6 ;  /* 0x00000006ff06723e */ /* 0x000fce00024050ff */
[----:B------:R1:W-:Y:S04]  /*118c0*/  @P2 STG.E desc[UR20][R2.64+0x20], R6 ;  /* 0x0000200602002986 */ /* 0x0003e8000c101914 */
[----:B-1----:R-:W2:Y:S01]  /*118d0*/  LDL.LU R6, [R1+0x18] ;  /* 0x0000180001067983 */ /* 0x002ea20000300800 */
[C---:B------:R-:W-:Y:S01]  /*118e0*/  ISETP.GT.AND P2, PT, R0.reuse, 0x9, P1 ;  /* 0x000000090000780c */ /* 0x040fe20000f44270 */
[----:B------:R-:W-:Y:S01]  /*118f0*/  FMUL R7, R7, UR11 ;  /* 0x0000000b07077c20 */ /* 0x000fe20008400000 */
[----:B------:R-:W-:-:S04]  /*11900*/  ISETP.GT.AND P3, PT, R0, 0x8, P0 ;  /* 0x000000080000780c */ /* 0x000fc80000764270 */
[----:B------:R-:W-:-:S07]  /*11910*/  F2FP.TF32.F32.PACK_B R7, R7 ;  /* 0x00000007ff07723e */ /* 0x000fce00024050ff */
[----:B------:R1:W-:Y:S04]  /*11920*/  @P2 STG.E desc[UR20][R2.64+0x24], R7 ;  /* 0x0000240702002986 */ /* 0x0003e8000c101914 */
[----:B-1----:R-:W3:Y:S01]  /*11930*/  LDL.LU R7, [R1+0x24] ;  /* 0x0000240001077983 */ /* 0x002ee20000300800 */
[----:B--2---:R-:W-:-:S05]  /*11940*/  FMUL R6, R6, UR11 ;  /* 0x0000000b06067c20 */ /* 0x004fca0008400000 */
[----:B------:R-:W-:-:S05]  /*11950*/  F2FP.TF32.F32.PACK_B R6, R6 ;  /* 0x00000006ff06723e */ /* 0x000fca00024050ff */
        /* <DEDUP_REMOVED lines=8> */
[----:B---3--:R-:W-:-:S05]  /*119e0*/  FMUL R7, R7, UR11 ;  /* 0x0000000b07077c20 */ /* 0x008fca0008400000 */
[----:B------:R-:W-:Y:S01]  /*119f0*/  F2FP.TF32.F32.PACK_B R7, R7 ;  /* 0x00000007ff07723e */ /* 0x000fe200024050ff */
[----:B--2---:R-:W-:-:S05]  /*11a00*/  FMUL R6, R6, UR11 ;  /* 0x0000000b06067c20 */ /* 0x004fca0008400000 */
[----:B------:R-:W-:-:S05]  /*11a10*/  F2FP.TF32.F32.PACK_B R6, R6 ;  /* 0x00000006ff06723e */ /* 0x000fca00024050ff */
[----:B------:R1:W-:Y:S01]  /*11a20*/  @P2 STG.E desc[UR20][R2.64+0x40], R6 ;  /* 0x0000400602002986 */ /* 0x0003e2000c101914 */
[----:B------:R-:W-:-:S03]  /*11a30*/  ISETP.GT.AND P2, PT, R0, 0x11, P1 ;  /* 0x000000110000780c */ /* 0x000fc60000f44270 */
[----:B-1----:R-:W2:Y:S10]  /*11a40*/  LDL.LU R6, [R1+0x28] ;  /* 0x0000280001067983 */ /* 0x002eb40000300800 */
[----:B------:R1:W-:Y:S04]  /*11a50*/  @P2 STG.E desc[UR20][R2.64+0x44], R7 ;  /* 0x0000440702002986 */ /* 0x0003e8000c101914 */
[----:B-1----:R-:W3:Y:S01]  /*11a60*/  LDL.LU R7, [R1+0x2c] ;  /* 0x00002c0001077983 */ /* 0x002ee20000300800 */
[----:B------:R-:W-:-:S02]  /*11a70*/  ISETP.GT.AND P3, PT, R0, 0x10, P0 ;  /* 0x000000100000780c */ /* 0x000fc40000764270 */
[----:B------:R-:W-:Y:S01]  /*11a80*/  ISETP.GT.AND P2, PT, R0, 0x11, P0 ;  /* 0x000000110000780c */ /* 0x000fe20000744270 */
[----:B------:R-:W-:-:S05]  /*11a90*/  FMUL R9, R9, UR11 ;  /* 0x0000000b09097c20 */ /* 0x000fca0008400000 */
[----:B------:R-:W-:Y:S01]  /*11aa0*/  F2FP.TF32.F32.PACK_B R9, R9 ;  /* 0x00000009ff09723e */ /* 0x000fe200024050ff */
[----:B-----5:R-:W-:-:S05]  /*11ab0*/  FMUL R11, R11, UR11 ;  /* 0x0000000b0b0b7c20 */ /* 0x020fca0008400000 */
[----:B------:R-:W-:Y:S01]  /*11ac0*/  F2FP.TF32.F32.PACK_B R11, R11 ;  /* 0x0000000bff0b723e */ /* 0x000fe200024050ff */
[----:B------:R-:W-:-:S05]  /*11ad0*/  FMUL R13, R13, UR11 ;  /* 0x0000000b0d0d7c20 */ /* 0x000fca0008400000 */
[----:B------:R-:W-:Y:S02]  /*11ae0*/  F2FP.TF32.F32.PACK_B R13, R13 ;  /* 0x0000000dff0d723e */ /* 0x000fe400024050ff */
[C---:B------:R-:W-:Y:S02]  /*11af0*/  ISETP.GT.AND P4, PT, R0.reuse, 0x29, P1 ;  /* 0x000000290000780c */ /* 0x040fe40000f84270 */
[----:B------:R-:W-:Y:S01]  /*11b00*/  ISETP.GT.AND P5, PT, R0, 0x31, P1 ;  /* 0x000000310000780c */ /* 0x000fe20000fa4270 */
[----:B------:R-:W-:Y:S01]  /*11b10*/  FMUL R17, R17, UR11 ;  /* 0x0000000b11117c20 */ /* 0x000fe20008400000 */
[----:B------:R-:W-:-:S04]  /*11b20*/  FMUL R15, R15, UR11 ;  /* 0x0000000b0f0f7c20 */ /* 0x000fc80008400000 */
[----:B------:R-:W-:Y:S02]  /*11b30*/  F2FP.TF32.F32.PACK_B R17, R17 ;  /* 0x00000011ff11723e */ /* 0x000fe400024050ff */
[----:B------:R-:W-:Y:S01]  /*11b40*/  F2FP.TF32.F32.PACK_B R15, R15 ;  /* 0x0000000fff0f723e */ /* 0x000fe200024050ff */
[----:B------:R-:W-:-:S05]  /*11b50*/  FMUL R19, R19, UR11 ;  /* 0x0000000b13137c20 */ /* 0x000fca0008400000 */
[----:B------:R-:W-:Y:S02]  /*11b60*/  F2FP.TF32.F32.PACK_B R19, R19 ;  /* 0x00000013ff13723e */ /* 0x000fe400024050ff */
[----:B------:R-:W-:Y:S01]  /*11b70*/  ISETP.GT.AND P6, PT, R0, 0x48, P0 ;  /* 0x000000480000780c */ /* 0x000fe200007c4270 */
[----:B------:R-:W-:Y:S01]  /*11b80*/  FMUL R21, R21, UR11 ;  /* 0x0000000b15157c20 */ /* 0x000fe20008400000 */
[----:B------:R-:W-:-:S04]  /*11b90*/  FMUL R23, R23, UR11 ;  /* 0x0000000b17177c20 */ /* 0x000fc80008400000 */
[----:B------:R-:W-:Y:S02]  /*11ba0*/  F2FP.TF32.F32.PACK_B R21, R21 ;  /* 0x00000015ff15723e */ /* 0x000fe400024050ff */
[----:B------:R-:W-:Y:S01]  /*11bb0*/  F2FP.TF32.F32.PACK_B R23, R23 ;  /* 0x00000017ff17723e */ /* 0x000fe200024050ff */
[----:B------:R-:W-:Y:S01]  /*11bc0*/  FMUL R217, R217, UR11 ;  /* 0x0000000bd9d97c20 */ /* 0x000fe20008400000 */
[----:B------:R-:W-:Y:S01]  /*11bd0*/  FMUL R219, R219, UR11 ;  /* 0x0000000bdbdb7c20 */ /* 0x000fe20008400000 */
[----:B------:R-:W-:-:S03]  /*11be0*/  FMUL R221, R221, UR11 ;  /* 0x0000000bdddd7c20 */ /* 0x000fc60008400000 */
[----:B------:R-:W-:Y:S01]  /*11bf0*/  F2FP.TF32.F32.PACK_B R217, R217 ;  /* 0x000000d9ffd9723e */ /* 0x000fe200024050ff */
[----:B------:R-:W-:Y:S01]  /*11c00*/  FMUL R223, R223, UR11 ;  /* 0x0000000bdfdf7c20 */ /* 0x000fe20008400000 */
[----:B------:R-:W-:Y:S02]  /*11c10*/  F2FP.TF32.F32.PACK_B R219, R219 ;  /* 0x000000dbffdb723e */ /* 0x000fe400024050ff */
[----:B------:R-:W-:Y:S02]  /*11c20*/  F2FP.TF32.F32.PACK_B R221, R221 ;  /* 0x000000ddffdd723e */ /* 0x000fe400024050ff */
[----:B------:R-:W-:Y:S01]  /*11c30*/  F2FP.TF32.F32.PACK_B R223, R223 ;  /* 0x000000dfffdf723e */ /* 0x000fe200024050ff */
[----:B--2---:R-:W-:-:S05]  /*11c40*/  FMUL R6, R6, UR11 ;  /* 0x0000000b06067c20 */ /* 0x004fca0008400000 */
[----:B------:R-:W-:-:S05]  /*11c50*/  F2FP.TF32.F32.PACK_B R6, R6 ;  /* 0x00000006ff06723e */ /* 0x000fca00024050ff */
[----:B------:R3:W-:Y:S02]  /*11c60*/  @P3 STG.E desc[UR20][R4.64+0x40], R6 ;  /* 0x0000400604003986 */ /* 0x0007e4000c101914 */
[----:B---3--:R-:W-:-:S05]  /*11c70*/  FMUL R6, R7, UR11 ;  /* 0x0000000b07067c20 */ /* 0x008fca0008400000 */
[----:B------:R-:W-:-:S05]  /*11c80*/  F2FP.TF32.F32.PACK_B R6, R6 ;  /* 0x00000006ff06723e */ /* 0x000fca00024050ff */
[----:B------:R-:W-:Y:S01]  /*11c90*/  @P2 STG.E desc[UR20][R4.64+0x44], R6 ;  /* 0x0000440604002986 */ /* 0x000fe2000c101914 */
[----:B------:R-:W-:Y:S01]  /*11ca0*/  ISETP.GT.AND P2, PT, R0, 0x18, P1 ;  /* 0x000000180000780c */ /* 0x000fe20000f44270 */
[----:B------:R-:W-:-:S12]  /*11cb0*/  FMUL R7, R252, UR11 ;  /* 0x0000000bfc077c20 */ /* 0x000fd80008400000 */
[----:B------:R1:W-:Y:S01]  /*11cc0*/  @P2 STG.E desc[UR20][R2.64+0x60], R9 ;  /* 0x0000600902002986 */ /* 0x0003e2000c101914 */
[C---:B------:R-:W-:Y:S02]  /*11cd0*/  ISETP.GT.AND P2, PT, R0.reuse, 0x19, P1 ;  /* 0x000000190000780c */ /* 0x040fe40000f44270 */
[----:B------:R-:W-:Y:S02]  /*11ce0*/  F2FP.TF32.F32.PACK_B R7, R7 ;  /* 0x00000007ff07723e */ /* 0x000fe400024050ff */
[----:B------:R-:W-:-:S09]  /*11cf0*/  ISETP.GT.AND P3, PT, R0, 0x18, P0 ;  /* 0x000000180000780c */ /* 0x000fd20000764270 */
[----:B------:R2:W-:Y:S01]  /*11d00*/  @P2 STG.E desc[UR20][R2.64+0x64], R7 ;  /* 0x0000640702002986 */ /* 0x0005e2000c101914 */
[----:B------:R-:W-:Y:S01]  /*11d10*/  ISETP.GT.AND P2, PT, R0, 0x19, P0 ;  /* 0x000000190000780c */ /* 0x000fe20000744270 */
[----:B-1----:R-:W-:-:S05]  /*11d20*/  FMUL R9, R251, UR11 ;  /* 0x0000000bfb097c20 */ /* 0x002fca0008400000 */
[----:B------:R-:W-:Y:S01]  /*11d30*/  F2FP.TF32.F32.PACK_B R9, R9 ;  /* 0x00000009ff09723e */ /* 0x000fe200024050ff */
[----:B------:R1:W-:Y:S06]  /*11d40*/  @P3 STG.E desc[UR20][R4.64+0x60], R11 ;  /* 0x0000600b04003986 */ /* 0x0003ec000c101914 */
[----:B------:R3:W-:Y:S01]  /*11d50*/  @P2 STG.E desc[UR20][R4.64+0x64], R9 ;  /* 0x0000640904002986 */ /* 0x0007e2000c101914 */
[C---:B------:R-:W-:Y:S02]  /*11d60*/  ISETP.GT.AND P2, PT, R0.reuse, 0x20, P1 ;  /* 0x000000200000780c */ /* 0x040fe40000f44270 */
[----:B------:R-:W-:Y:S01]  /*11d70*/  ISETP.GT.AND P3, PT, R0, 0x20, P0 ;  /* 0x000000200000780c */ /* 0x000fe20000764270 */
[----:B--2---:R-:W-:Y:S01]  /*11d80*/  FMUL R7, R250, UR11 ;  /* 0x0000000bfa077c20 */ /* 0x004fe20008400000 */
[----:B-1----:R-:W-:-:S09]  /*11d90*/  FMUL R11, R249, UR11 ;  /* 0x0000000bf90b7c20 */ /* 0x002fd20008400000 */
[----:B------:R1:W-:Y:S01]  /*11da0*/  @P2 STG.E desc[UR20][R2.64+0x80], R13 ;  /* 0x0000800d02002986 */ /* 0x0003e2000c101914 */
[----:B------:R-:W-:Y:S02]  /*11db0*/  ISETP.GT.AND P2, PT, R0, 0x21, P1 ;  /* 0x000000210000780c */ /* 0x000fe40000f44270 */
[----:B------:R-:W-:Y:S02]  /*11dc0*/  F2FP.TF32.F32.PACK_B R7, R7 ;  /* 0x00000007ff07723e */ /* 0x000fe400024050ff */
[----:B------:R-:W-:Y:S01]  /*11dd0*/  F2FP.TF32.F32.PACK_B R11, R11 ;  /* 0x0000000bff0b723e */ /* 0x000fe200024050ff */
[----:B---3--:R-:W-:-:S08]  /*11de0*/  FMUL R9, R248, UR11 ;  /* 0x0000000bf8097c20 */ /* 0x008fd00008400000 */
[----:B------:R2:W-:Y:S01]  /*11df0*/  @P2 STG.E desc[UR20][R2.64+0x84], R7 ;  /* 0x0000840702002986 */ /* 0x0005e2000c101914 */
[----:B------:R-:W-:-:S03]  /*11e00*/  ISETP.GT.AND P2, PT, R0, 0x21, P0 ;  /* 0x000000210000780c */ /* 0x000fc60000744270 */
[----:B------:R3:W-:Y:S01]  /*11e10*/  @P3 STG.E desc[UR20][R4.64+0x80], R11 ;  /* 0x0000800b04003986 */ /* 0x0007e2000c101914 */
[----:B------:R-:W-:Y:S01]  /*11e20*/  ISETP.GT.AND P3, PT, R0, 0x28, P1 ;  /* 0x000000280000780c */ /* 0x000fe20000f64270 */
[----:B-1----:R-:W-:Y:S01]  /*11e30*/  FMUL R13, R247, UR11 ;  /* 0x0000000bf70d7c20 */ /* 0x002fe20008400000 */
[----:B------:R-:W-:-:S04]  /*11e40*/  F2FP.TF32.F32.PACK_B R9, R9 ;  /* 0x00000009ff09723e */ /* 0x000fc800024050ff */
[----:B------:R-:W-:Y:S01]  /*11e50*/  F2FP.TF32.F32.PACK_B R13, R13 ;  /* 0x0000000dff0d723e */ /* 0x000fe200024050ff */
[----:B--2---:R-:W-:Y:S02]  /*11e60*/  FMUL R7, R246, UR11 ;  /* 0x0000000bf6077c20 */ /* 0x004fe40008400000 */
[----:B------:R1:W-:Y:S01]  /*11e70*/  @P2 STG.E desc[UR20][R4.64+0x84], R9 ;  /* 0x0000840904002986 */ /* 0x0003e2000c101914 */
[C---:B------:R-:W-:Y:S02]  /*11e80*/  ISETP.GT.AND P2, PT, R0.reuse, 0x28, P0 ;  /* 0x000000280000780c */ /* 0x040fe40000744270 */
[----:B------:R-:W-:Y:S01]  /*11e90*/  F2FP.TF32.F32.PACK_B R7, R7 ;  /* 0x00000007ff07723e */ /* 0x000fe200024050ff */
[----:B------:R-:W-:Y:S01]  /*11ea0*/  @P3 STG.E desc[UR20][R2.64+0xa0], R13 ;  /* 0x0000a00d02003986 */ /* 0x000fe2000c101914 */
[C---:B------:R-:W-:Y:S01]  /*11eb0*/  ISETP.GT.AND P3, PT, R0.reuse, 0x29, P0 ;  /* 0x000000290000780c */ /* 0x040fe20000764270 */
[----:B---3--:R-:W-:Y:S02]  /*11ec0*/  FMUL R11, R245, UR11 ;  /* 0x0000000bf50b7c20 */ /* 0x008fe40008400000 */
[----:B------:R2:W-:Y:S01]  /*11ed0*/  @P4 STG.E desc[UR20][R2.64+0xa4], R7 ;  /* 0x0000a40702004986 */ /* 0x0005e2000c101914 */
[----:B------:R-:W-:Y:S01]  /*11ee0*/  ISETP.GT.AND P4, PT, R0, 0x30, P1 ;  /* 0x000000300000780c */ /* 0x000fe20000f84270 */
[----:B-1----:R-:W-:Y:S01]  /*11ef0*/  FMUL R9, R244, UR11 ;  /* 0x0000000bf4097c20 */ /* 0x002fe20008400000 */
[----:B------:R-:W-:-:S04]  /*11f00*/  F2FP.TF32.F32.PACK_B R11, R11 ;  /* 0x0000000bff0b723e */ /* 0x000fc800024050ff */
[----:B------:R-:W-:Y:S01]  /*11f10*/  F2FP.TF32.F32.PACK_B R9, R9 ;  /* 0x00000009ff09723e */ /* 0x000fe200024050ff */
[----:B------:R1:W-:Y:S01]  /*11f20*/  @P2 STG.E desc[UR20][R4.64+0xa0], R11 ;  /* 0x0000a00b04002986 */ /* 0x0003e2000c101914 */
[----:B------:R-:W-:-:S03]  /*11f30*/  ISETP.GT.AND P2, PT, R0, 0x30, P0 ;  /* 0x000000300000780c */ /* 0x000fc60000744270 */
[----:B------:R3:W-:Y:S01]  /*11f40*/  @P3 STG.E desc[UR20][R4.64+0xa4], R9 ;  /* 0x0000a40904003986 */ /* 0x0007e2000c101914 */
[C---:B------:R-:W-:Y:S01]  /*11f50*/  ISETP.GT.AND P3, PT, R0.reuse, 0x31, P0 ;  /* 0x000000310000780c */ /* 0x040fe20000764270 */
[----:B--2---:R-:W-:Y:S02]  /*11f60*/  FMUL R7, R243, UR11 ;  /* 0x0000000bf3077c20 */ /* 0x004fe40008400000 */
[----:B------:R2:W-:Y:S01]  /*11f70*/  @P5 STG.E desc[UR20][R2.64+0xc4], R17 ;  /* 0x0000c41102005986 */ /* 0x0005e2000c101914 */
[----:B------:R-:W-:Y:S01]  /*11f80*/  ISETP.GT.AND P5, PT, R0, 0x39, P1 ;  /* 0x000000390000780c */ /* 0x000fe20000fa4270 */
[----:B-1----:R-:W-:Y:S02]  /*11f90*/  FMUL R11, R242, UR11 ;  /* 0x0000000bf20b7c20 */ /* 0x002fe40008400000 */
[----:B------:R-:W-:Y:S01]  /*11fa0*/  @P4 STG.E desc[UR20][R2.64+0xc0], R15 ;  /* 0x0000c00f02004986 */ /* 0x000fe2000c101914 */
[----:B------:R-:W-:Y:S01]  /*11fb0*/  ISETP.GT.AND P4, PT, R0, 0x38, P1 ;  /* 0x000000380000780c */ /* 0x000fe20000f84270 */
[----:B------:R-:W-:Y:S01]  /*11fc0*/  FMUL R13, R241, UR11 ;  /* 0x0000000bf10d7c20 */ /* 0x000fe20008400000 */
[----:B------:R-:W-:-:S02]  /*11fd0*/  F2FP.TF32.F32.PACK_B R7, R7 ;  /* 0x00000007ff07723e */ /* 0x000fc400024050ff */
[----:B------:R-:W-:Y:S02]  /*11fe0*/  F2FP.TF32.F32.PACK_B R11, R11 ;  /* 0x0000000bff0b723e */ /* 0x000fe400024050ff */
[----:B------:R-:W-:Y:S01]  /*11ff0*/  F2FP.TF32.F32.PACK_B R13, R13 ;  /* 0x0000000dff0d723e */ /* 0x000fe200024050ff */
[----:B------:R1:W-:Y:S01]  /*12000*/  @P2 STG.E desc[UR20][R4.64+0xc0], R7 ;  /* 0x0000c00704002986 */ /* 0x0003e2000c101914 */
[----:B------:R-:W-:-:S03]  /*12010*/  ISETP.GT.AND P2, PT, R0, 0x38, P0 ;  /* 0x000000380000780c */ /* 0x000fc60000744270 */
[----:B------:R4:W-:Y:S01]  /*12020*/  @P3 STG.E desc[UR20][R4.64+0xc4], R11 ;  /* 0x0000c40b04003986 */ /* 0x0009e2000c101914 */
[----:B------:R-:W-:Y:S01]  /*12030*/  ISETP.GT.AND P3, PT, R0, 0x39, P0 ;  /* 0x000000390000780c */ /* 0x000fe20000764270 */
[----:B---3--:R-:W-:Y:S02]  /*12040*/  FMUL R9, R240, UR11 ;  /* 0x0000000bf0097c20 */ /* 0x008fe40008400000 */
[----:B------:R-:W-:Y:S01]  /*12050*/  @P5 STG.E desc[UR20][R2.64+0xe4], R19 ;  /* 0x0000e41302005986 */ /* 0x000fe2000c101914 */
[C---:B------:R-:W-:Y:S01]  /*12060*/  ISETP.GT.AND P5, PT, R0.reuse, 0x41, P1 ;  /* 0x000000410000780c */ /* 0x040fe20000fa4270 */
[----:B--2---:R-:W-:Y:S01]  /*12070*/  FMUL R17, R237, UR11 ;  /* 0x0000000bed117c20 */ /* 0x004fe20008400000 */
[----:B-1----:R-:W-:Y:S01]  /*12080*/  FMUL R7, R239, UR11 ;  /* 0x0000000bef077c20 */ /* 0x002fe20008400000 */
[----:B------:R1:W-:Y:S01]  /*12090*/  @P4 STG.E desc[UR20][R2.64+0xe0], R13 ;  /* 0x0000e00d02004986 */ /* 0x0003e2000c101914 */
[----:B------:R-:W-:Y:S01]  /*120a0*/  ISETP.GT.AND P4, PT, R0, 0x40, P1 ;  /* 0x000000400000780c */ /* 0x000fe20000f84270 */
[----:B------:R-:W-:Y:S01]  /*120b0*/  FMUL R15, R238, UR11 ;  /* 0x0000000bee0f7c20 */ /* 0x000fe20008400000 */
[----:B------:R-:W-:-:S02]  /*120c0*/  F2FP.TF32.F32.PACK_B R9, R9 ;  /* 0x00000009ff09723e */ /* 0x000fc400024050ff */
[----:B------:R-:W-:Y:S02]  /*120d0*/  F2FP.TF32.F32.PACK_B R7, R7 ;  /* 0x00000007ff07723e */ /* 0x000fe400024050ff */
[----:B------:R-:W-:Y:S01]  /*120e0*/  F2FP.TF32.F32.PACK_B R17, R17 ;  /* 0x00000011ff11723e */ /* 0x000fe200024050ff */
[----:B------:R2:W-:Y:S01]  /*120f0*/  @P2 STG.E desc[UR20][R4.64+0xe0], R9 ;  /* 0x0000e00904002986 */ /* 0x0005e2000c101914 */
[----:B------:R-:W-:Y:S02]  /*12100*/  F2FP.TF32.F32.PACK_B R15, R15 ;  /* 0x0000000fff0f723e */ /* 0x000fe400024050ff */
[C---:B------:R-:W-:Y:S01]  /*12110*/  ISETP.GT.AND P2, PT, R0.reuse, 0x40, P0 ;  /* 0x000000400000780c */ /* 0x040fe20000744270 */
[----:B------:R3:W-:Y:S01]  /*12120*/  @P3 STG.E desc[UR20][R4.64+0xe4], R7 ;  /* 0x0000e40704003986 */ /* 0x0007e2000c101914 */
[----:B------:R-:W-:Y:S01]  /*12130*/  ISETP.GT.AND P3, PT, R0, 0x41, P0 ;  /* 0x000000410000780c */ /* 0x000fe20000764270 */
[----:B----4-:R-:W-:Y:S02]  /*12140*/  FMUL R11, R236, UR11 ;  /* 0x0000000bec0b7c20 */ /* 0x010fe40008400000 */
[----:B------:R-:W-:Y:S01]  /*12150*/  @P5 STG.E desc[UR20][R2.64+0x104], R17 ;  /* 0x0001041102005986 */ /* 0x000fe2000c101914 */
[C---:B------:R-:W-:Y:S01]  /*12160*/  ISETP.GT.AND P5, PT, R0.reuse, 0x49, P1 ;  /* 0x000000490000780c */ /* 0x040fe20000fa4270 */
[----:B-1----:R-:W-:Y:S01]  /*12170*/  FMUL R13, R235, UR11 ;  /* 0x0000000beb0d7c20 */ /* 0x002fe20008400000 */
[----:B------:R-:W-:Y:S01]  /*12180*/  FMUL R19, R233, UR11 ;  /* 0x0000000be9137c20 */ /* 0x000fe20008400000 */
[----:B------:R1:W-:Y:S01]  /*12190*/  @P4 STG.E desc[UR20][R2.64+0x100], R15 ;  /* 0x0001000f02004986 */ /* 0x0003e2000c101914 */
[----:B------:R-:W-:Y:S01]  /*121a0*/  ISETP.GT.AND P4, PT, R0, 0x48, P1 ;  /* 0x000000480000780c */ /* 0x000fe20000f84270 */
[----:B--2---:R-:W-:Y:S01]  /*121b0*/  FMUL R9, R234, UR11 ;  /* 0x0000000bea097c20 */ /* 0x004fe20008400000 */
[----:B------:R-:W-:Y:S01]  /*121c0*/  F2FP.TF32.F32.PACK_B R11, R11 ;  /* 0x0000000bff0b723e */ /* 0x000fe200024050ff */
[----:B---3--:R-:W-:Y:S01]  /*121d0*/  FMUL R7, R232, UR11 ;  /* 0x0000000be8077c20 */ /* 0x008fe20008400000 */
[----:B------:R-:W-:-:S02]  /*121e0*/  F2FP.TF32.F32.PACK_B R13, R13 ;  /* 0x0000000dff0d723e */ /* 0x000fc400024050ff */
[----:B------:R-:W-:Y:S01]  /*121f0*/  F2FP.TF32.F32.PACK_B R19, R19 ;  /* 0x00000013ff13723e */ /* 0x000fe200024050ff */
[----:B------:R2:W-:Y:S01]  /*12200*/  @P2 STG.E desc[UR20][R4.64+0x100], R11 ;  /* 0x0001000b04002986 */ /* 0x0005e2000c101914 */
[----:B------:R-:W-:Y:S02]  /*12210*/  F2FP.TF32.F32.PACK_B R9, R9 ;  /* 0x00000009ff09723e */ /* 0x000fe400024050ff */
[----:B------:R-:W-:Y:S01]  /*12220*/  F2FP.TF32.F32.PACK_B R7, R7 ;  /* 0x00000007ff07723e */ /* 0x000fe200024050ff */
[----:B------:R3:W-:Y:S01]  /*12230*/  @P3 STG.E desc[UR20][R4.64+0x104], R13 ;  /* 0x0001040d04003986 */ /* 0x0007e2000c101914 */
[----:B------:R-:W-:-:S03]  /*12240*/  ISETP.GT.AND P2, PT, R0, 0x49, P0 ;  /* 0x000000490000780c */ /* 0x000fc60000744270 */
[----:B------:R-:W-:Y:S01]  /*12250*/  @P5 STG.E desc[UR20][R2.64+0x124], R19 ;  /* 0x0001241302005986 */ /* 0x000fe2000c101914 */
[----:B------:R-:W-:Y:S01]  /*12260*/  ISETP.GT.AND P5, PT, R0, 0x50, P1 ;  /* 0x000000500000780c */ /* 0x000fe20000fa4270 */
[----:B-1----:R-:W-:Y:S02]  /*12270*/  FMUL R15, R231, UR11 ;  /* 0x0000000be70f7c20 */ /* 0x002fe40008400000 */
[----:B------:R1:W-:Y:S01]  /*12280*/  @P4 STG.E desc[UR20][R2.64+0x120], R9 ;  /* 0x0001200902004986 */ /* 0x0003e2000c101914 */
[----:B--2---:R-:W-:Y:S01]  /*12290*/  FMUL R11, R230, UR11 ;  /* 0x0000000be60b7c20 */ /* 0x004fe20008400000 */
[C---:B------:R-:W-:Y:S02]  /*122a0*/  ISETP.GT.AND P3, PT, R0.reuse, 0x50, P0 ;  /* 0x000000500000780c */ /* 0x040fe40000764270 */
[----:B------:R2:W-:Y:S01]  /*122b0*/  @P6 STG.E desc[UR20][R4.64+0x120], R7 ;  /* 0x0001200704006986 */ /* 0x0005e2000c101914 */
[----:B------:R-:W-:Y:S01]  /*122c0*/  ISETP.GT.AND P6, PT, R0, 0x51, P1 ;  /* 0x000000510000780c */ /* 0x000fe20000fc4270 */
[----:B------:R-:W-:Y:S01]  /*122d0*/  FMUL R17, R229, UR11 ;  /* 0x0000000be5117c20 */ /* 0x000fe20008400000 */
[----:B------:R-:W-:-:S02]  /*122e0*/  F2FP.TF32.F32.PACK_B R15, R15 ;  /* 0x0000000fff0f723e */ /* 0x000fc400024050ff */
[----:B------:R-:W-:Y:S02]  /*122f0*/  F2FP.TF32.F32.PACK_B R11, R11 ;  /* 0x0000000bff0b723e */ /* 0x000fe400024050ff */
[C---:B------:R-:W-:Y:S01]  /*12300*/  ISETP.GT.AND P4, PT, R0.reuse, 0x51, P0 ;  /* 0x000000510000780c */ /* 0x040fe20000784270 */
[----:B------:R-:W-:Y:S01]  /*12310*/  @P2 STG.E desc[UR20][R4.64+0x124], R15 ;  /* 0x0001240f04002986 */ /* 0x000fe2000c101914 */
[----:B------:R-:W-:Y:S02]  /*12320*/  F2FP.TF32.F32.PACK_B R17, R17 ;  /* 0x00000011ff11723e */ /* 0x000fe400024050ff */
[C---:B------:R-:W-:Y:S01]  /*12330*/  ISETP.GT.AND P2, PT, R0.reuse, 0x58, P1 ;  /* 0x000000580000780c */ /* 0x040fe20000f44270 */
[----:B------:R-:W-:Y:S01]  /*12340*/  @P5 STG.E desc[UR20][R2.64+0x140], R11 ;  /* 0x0001400b02005986 */ /* 0x000fe2000c101914 */
[----:B------:R-:W-:Y:S01]  /*12350*/  ISETP.GT.AND P5, PT, R0, 0x59, P1 ;  /* 0x000000590000780c */ /* 0x000fe20000fa4270 */
[----:B---3--:R-:W-:Y:S01]  /*12360*/  FMUL R13, R228, UR11 ;  /* 0x0000000be40d7c20 */ /* 0x008fe20008400000 */
[----:B-1----:R-:W-:Y:S01]  /*12370*/  FMUL R9, R227, UR11 ;  /* 0x0000000be3097c20 */ /* 0x002fe20008400000 */
[----:B------:R-:W-:Y:S01]  /*12380*/  @P6 STG.E desc[UR20][R2.64+0x144], R17 ;  /* 0x0001441102006986 */ /* 0x000fe2000c101914 */
[----:B------:R-:W-:-:S03]  /*12390*/  ISETP.GT.AND P6, PT, R0, 0x58, P0 ;  /* 0x000000580000780c */ /* 0x000fc600007c4270 */
[----:B------:R-:W-:Y:S01]  /*123a0*/  @P3 STG.E desc[UR20][R4.64+0x140], R21 ;  /* 0x0001401504003986 */ /* 0x000fe2000c101914 */
[----:B------:R-:W-:Y:S02]  /*123b0*/  ISETP.GT.AND P3, PT, R0, 0x59, P0 ;  /* 0x000000590000780c */ /* 0x000fe40000764270 */
[----:B------:R-:W-:Y:S01]  /*123c0*/  F2FP.TF32.F32.PACK_B R13, R13 ;  /* 0x0000000dff0d723e */ /* 0x000fe200024050ff */
[----:B------:R-:W-:Y:S01]  /*123d0*/  FMUL R19, R226, UR11 ;  /* 0x0000000be2137c20 */ /* 0x000fe20008400000 */
[----:B------:R-:W-:Y:S01]  /*123e0*/  F2FP.TF32.F32.PACK_B R9, R9 ;  /* 0x00000009ff09723e */ /* 0x000fe200024050ff */
[----:B------:R-:W-:Y:S01]  /*123f0*/  @P4 STG.E desc[UR20][R4.64+0x144], R23 ;  /* 0x0001441704004986 */ /* 0x000fe2000c101914 */
[----:B------:R-:W-:-:S03]  /*12400*/  ISETP.GT.AND P4, PT, R0, 0x60, P1 ;  /* 0x000000600000780c */ /* 0x000fc60000f84270 */
[----:B------:R-:W-:Y:S01]  /*12410*/  @P2 STG.E desc[UR20][R2.64+0x160], R13 ;  /* 0x0001600d02002986 */ /* 0x000fe2000c101914 */
[C---:B------:R-:W-:Y:S02]  /*12420*/  ISETP.GT.AND P2, PT, R0.reuse, 0x61, P1 ;  /* 0x000000610000780c */ /* 0x040fe40000f44270 */
[----:B------:R-:W-:Y:S01]  /*12430*/  F2FP.TF32.F32.PACK_B R19, R19 ;  /* 0x00000013ff13723e */ /* 0x000fe200024050ff */
[----:B------:R1:W-:Y:S01]  /*12440*/  @P5 STG.E desc[UR20][R2.64+0x164], R9 ;  /* 0x0001640902005986 */ /* 0x0003e2000c101914 */
[----:B------:R-:W-:-:S03]  /*12450*/  ISETP.GT.AND P5, PT, R0, 0x60, P0 ;  /* 0x000000600000780c */ /* 0x000fc600007a4270 */
[----:B------:R-:W-:Y:S01]  /*12460*/  @P6 STG.E desc[UR20][R4.64+0x160], R217 ;  /* 0x000160d904006986 */ /* 0x000fe2000c101914 */
[----:B------:R-:W-:-:S03]  /*12470*/  ISETP.GT.AND P6, PT, R0, 0x61, P0 ;  /* 0x000000610000780c */ /* 0x000fc600007c4270 */
[----:B------:R-:W-:Y:S01]  /*12480*/  @P3 STG.E desc[UR20][R4.64+0x164], R19 ;  /* 0x0001641304003986 */ /* 0x000fe2000c101914 */
[----:B------:R-:W-:Y:S01]  /*12490*/  ISETP.GT.AND P3, PT, R0, 0x69, P1 ;  /* 0x000000690000780c */ /* 0x000fe20000f64270 */
[----:B--2---:R-:W-:Y:S01]  /*124a0*/  FMUL R7, R225, UR11 ;  /* 0x0000000be1077c20 */ /* 0x004fe20008400000 */
[----:B------:R-:W-:Y:S01]  /*124b0*/  FMUL R227, R222, UR11 ;  /* 0x0000000bdee37c20 */ /* 0x000fe20008400000 */
[----:B------:R-:W-:Y:S01]  /*124c0*/  @P4 STG.E desc[UR20][R2.64+0x180], R219 ;  /* 0x000180db02004986 */ /* 0x000fe2000c101914 */
[C---:B------:R-:W-:Y:S02]  /*124d0*/  ISETP.GT.AND P4, PT, R0.reuse, 0x68, P1 ;  /* 0x000000680000780c */ /* 0x040fe40000f84270 */
[----:B------:R-:W-:Y:S01]  /*124e0*/  F2FP.TF32.F32.PACK_B R7, R7 ;  /* 0x00000007ff07723e */ /* 0x000fe200024050ff */
[----:B------:R-:W-:Y:S01]  /*124f0*/  @P2 STG.E desc[UR20][R2.64+0x184], R221 ;  /* 0x000184dd02002986 */ /* 0x000fe2000c101914 */
[----:B------:R-:W-:Y:S01]  /*12500*/  ISETP.GT.AND P2, PT, R0, 0x68, P0 ;  /* 0x000000680000780c */ /* 0x000fe20000744270 */
[----:B------:R-:W-:Y:S01]  /*12510*/  FMUL R225, R224, UR11 ;  /* 0x0000000be0e17c20 */ /* 0x000fe20008400000 */
[----:B------:R-:W-:Y:S01]  /*12520*/  F2FP.TF32.F32.PACK_B R227, R227 ;  /* 0x000000e3ffe3723e */ /* 0x000fe200024050ff */
[----:B------:R-:W-:Y:S01]  /*12530*/  @P5 STG.E desc[UR20][R4.64+0x180], R223 ;  /* 0x000180df04005986 */ /* 0x000fe2000c101914 */
[----:B------:R-:W-:Y:S01]  /*12540*/  ISETP.GT.AND P5, PT, R0, 0x69, P0 ;  /* 0x000000690000780c */ /* 0x000fe200007a4270 */
[----:B------:R-:W-:Y:S01]  /*12550*/  FMUL R229, R220, UR11 ;  /* 0x0000000bdce57c20 */ /* 0x000fe20008400000 */
[----:B------:R-:W-:Y:S01]  /*12560*/  FMUL R231, R218, UR11 ;  /* 0x0000000bdae77c20 */ /* 0x000fe20008400000 */
[----:B------:R2:W-:Y:S01]  /*12570*/  @P6 STG.E desc[UR20][R4.64+0x184], R7 ;  /* 0x0001840704006986 */ /* 0x0005e2000c101914 */
[----:B------:R-:W-:-:S03]  /*12580*/  F2FP.TF32.F32.PACK_B R225, R225 ;  /* 0x000000e1ffe1723e */ /* 0x000fc600024050ff */
        /* <DEDUP_REMOVED lines=8> */
[----:B------:R-:W-:Y:S01]  /*12610*/  ISETP.GT.AND P2, PT, R0, 0x70, P0 ;  /* 0x000000700000780c */ /* 0x000fe20000744270 */
[----:B------:R-:W-:Y:S01]  /*12620*/  FMUL R233, R216, UR11 ;  /* 0x0000000bd8e97c20 */ /* 0x000fe20008400000 */
[----:B------:R-:W-:Y:S01]  /*12630*/  F2FP.TF32.F32.PACK_B R235, R235 ;  /* 0x000000ebffeb723e */ /* 0x000fe200024050ff */
[----:B------:R-:W-:Y:S01]  /*12640*/  @P5 STG.E desc[UR20][R4.64+0x1a4], R231 ;  /* 0x0001a4e704005986 */ /* 0x000fe2000c101914 */
[C---:B------:R-:W-:Y:S02]  /*12650*/  ISETP.GT.AND P4, PT, R0.reuse, 0x71, P0 ;  /* 0x000000710000780c */ /* 0x040fe40000784270 */
[----:B------:R-:W-:Y:S01]  /*12660*/  ISETP.GT.AND P5, PT, R0, 0x78, P1 ;  /* 0x000000780000780c */ /* 0x000fe20000fa4270 */
[----:B------:R-:W-:Y:S01]  /*12670*/  FMUL R237, R20, UR11 ;  /* 0x0000000b14ed7c20 */ /* 0x000fe20008400000 */
[----:B------:R-:W-:Y:S01]  /*12680*/  ISETP.GT.AND P1, PT, R0, 0x79, P1 ;  /* 0x000000790000780c */ /* 0x000fe20000f24270 */
[----:B------:R-:W-:Y:S01]  /*12690*/  FMUL R239, R18, UR11 ;  /* 0x0000000b12ef7c20 */ /* 0x000fe20008400000 */
[----:B------:R-:W-:Y:S01]  /*126a0*/  FMUL R243, R12, UR11 ;  /* 0x0000000b0cf37c20 */ /* 0x000fe20008400000 */
[----:B------:R-:W-:Y:S01]  /*126b0*/  @P3 STG.E desc[UR20][R2.64+0x1c4], R235 ;  /* 0x0001c4eb02003986 */ /* 0x000fe2000c101914 */
[----:B------:R-:W-:-:S02]  /*126c0*/  F2FP.TF32.F32.PACK_B R233, R233 ;  /* 0x000000e9ffe9723e */ /* 0x000fc400024050ff */
[----:B------:R-:W-:Y:S01]  /*126d0*/  ISETP.GT.AND P3, PT, R0, 0x78, P0 ;  /* 0x000000780000780c */ /* 0x000fe20000764270 */
[----:B------:R-:W-:Y:S01]  /*126e0*/  FMUL R241, R16, UR11 ;  /* 0x0000000b10f17c20 */ /* 0x000fe20008400000 */
[----:B------:R-:W-:Y:S01]  /*126f0*/  F2FP.TF32.F32.PACK_B R237, R237 ;  /* 0x000000edffed723e */ /* 0x000fe200024050ff */
[----:B------:R-:W-:Y:S01]  /*12700*/  FMUL R245, R10, UR11 ;  /* 0x0000000b0af57c20 */ /* 0x000fe20008400000 */
[----:B------:R-:W-:Y:S02]  /*12710*/  F2FP.TF32.F32.PACK_B R239, R239 ;  /* 0x000000efffef723e */ /* 0x000fe400024050ff */
[----:B------:R-:W-:Y:S01]  /*12720*/  F2FP.TF32.F32.PACK_B R243, R243 ;  /* 0x000000f3fff3723e */ /* 0x000fe200024050ff */
[----:B------:R-:W-:Y:S01]  /*12730*/  @P6 STG.E desc[UR20][R2.64+0x1c0], R233 ;  /* 0x0001c0e902006986 */ /* 0x000fe2000c101914 */
[----:B------:R-:W-:Y:S01]  /*12740*/  F2FP.TF32.F32.PACK_B R241, R241 ;  /* 0x000000f1fff1723e */ /* 0x000fe200024050ff */
[----:B------:R-:W-:Y:S02]  /*12750*/  USHF.L.U32 UR6, UR14, 0x6, URZ ;  /* 0x000000060e067899 */ /* 0x000fe4000800063f */
[----:B------:R-:W-:Y:S01]  /*12760*/  @P2 STG.E desc[UR20][R4.64+0x1c0], R237 ;  /* 0x0001c0ed04002986 */ /* 0x000fe2000c101914 */
[----:B------:R-:W-:-:S03]  /*12770*/  F2FP.TF32.F32.PACK_B R245, R245 ;  /* 0x000000f5fff5723e */ /* 0x000fc600024050ff */
[----:B------:R-:W-:Y:S01]  /*12780*/  @P4 STG.E desc[UR20][R4.64+0x1c4], R239 ;  /* 0x0001c4ef04004986 */ /* 0x000fe2000c101914 */
[----:B------:R-:W-:-:S03]  /*12790*/  USHF.L.U64.HI UR7, UR14, 0x6, UR15 ;  /* 0x000000060e077899 */ /* 0x000fc6000801020f */
[----:B------:R-:W-:Y:S01]  /*127a0*/  @P1 STG.E desc[UR20][R2.64+0x1e4], R243 ;  /* 0x0001e4f302001986 */ /* 0x000fe2000c101914 */
[----:B------:R-:W-:Y:S01]  /*127b0*/  ISETP.GT.AND P1, PT, R14, 0x40, PT ;  /* 0x000000400e00780c */ /* 0x000fe20003f24270 */
[----:B------:R-:W-:Y:S01]  /*127c0*/  USHF.L.U32 UR10, UR6, 0x2, URZ ;  /* 0x00000002060a7899 */ /* 0x000fe2000800063f */
[C---:B------:R-:W-:Y:S01]  /*127d0*/  ISETP.GT.AND P2, PT, R0.reuse, 0x79, P0 ;  /* 0x000000790000780c */ /* 0x040fe20000744270 */
[----:B------:R-:W-:Y:S01]  /*127e0*/  @P5 STG.E desc[UR20][R2.64+0x1e0], R241 ;  /* 0x0001e0f102005986 */ /* 0x000fe2000c101914 */
[----:B------:R-:W-:Y:S01]  /*127f0*/  ISETP.GT.AND P5, PT, R0, 0x1, P1 ;  /* 0x000000010000780c */ /* 0x000fe20000fa4270 */
[----:B------:R-:W-:Y:S02]  /*12800*/  FMUL R8, R8, UR11 ;  /* 0x0000000b08087c20 */ /* 0x000fe40008400000 */
[----:B------:R-:W-:Y:S01]  /*12810*/  @P3 STG.E desc[UR20][R4.64+0x1e0], R245 ;  /* 0x0001e0f504003986 */ /* 0x000fe2000c101914 */
[----:B------:R-:W-:Y:S01]  /*12820*/  ISETP.GT.AND P3, PT, R0, RZ, P1 ;  /* 0x000000ff0000720c */ /* 0x000fe20000f64270 */
[----:B------:R-:W-:Y:S01]  /*12830*/  USHF.L.U64.HI UR6, UR6, 0x2, UR7 ;  /* 0x0000000206067899 */ /* 0x000fe20008010207 */
[----:B------:R-:W-:Y:S01]  /*12840*/  FMUL R153, R153, UR11 ;  /* 0x0000000b99997c20 */ /* 0x000fe20008400000 */
[----:B-1----:R-:W-:Y:S01]  /*12850*/  FMUL R9, R152, UR11 ;  /* 0x0000000b98097c20 */ /* 0x002fe20008400000 */
[----:B------:R-:W-:-:S02]  /*12860*/  IADD3 R6, P4, R2, UR10, RZ ;  /* 0x0000000a02067c10 */ /* 0x000fc4000ff9e0ff */
[----:B------:R-:W-:Y:S02]  /*12870*/  F2FP.TF32.F32.PACK_B R8, R8 ;  /* 0x00000008ff08723e */ /* 0x000fe400024050ff */
[----:B--2---:R-:W-:Y:S02]  /*12880*/  IADD3.X R7, R3, UR6, RZ, P4, !PT ;  /* 0x0000000603077c10 */ /* 0x004fe4000a7fe4ff */
[----:B------:R-:W-:Y:S02]  /*12890*/  F2FP.TF32.F32.PACK_B R153, R153 ;  /* 0x00000099ff99723e */ /* 0x000fe400024050ff */
[----:B------:R-:W-:Y:S02]  /*128a0*/  ISETP.GT.AND P0, PT, R14, 0x48, PT ;  /* 0x000000480e00780c */ /* 0x000fe40003f04270 */
[----:B------:R-:W-:Y:S01]  /*128b0*/  F2FP.TF32.F32.PACK_B R9, R9 ;  /* 0x00000009ff09723e */ /* 0x000fe200024050ff */
[----:B------:R1:W-:Y:S01]  /*128c0*/  @P2 STG.E desc[UR20][R4.64+0x1e4], R8 ;  /* 0x0001e40804002986 */ /* 0x0003e2000c101914 */
[----:B------:R-:W-:-:S03]  /*128d0*/  ISETP.GT.AND P2, PT, R0, RZ, P0 ;  /* 0x000000ff0000720c */ /* 0x000fc60000744270 */
[----:B------:R-:W-:Y:S01]  /*128e0*/  @P5 STG.E desc[UR20][R6.64+0x4], R153 ;  /* 0x0000049906005986 */ /* 0x000fe2000c101914 */
[----:B------:R-:W-:Y:S01]  /*128f0*/  ISETP.GT.AND P5, PT, R0, 0x1, P0 ;  /* 0x000000010000780c */ /* 0x000fe200007a4270 */
[----:B------:R-:W-:Y:S02]  /*12900*/  FMUL R13, R154, UR11 ;  /* 0x0000000b9a0d7c20 */ /* 0x000fe40008400000 */
[----:B------:R2:W-:Y:S01]  /*12910*/  @P3 STG.E desc[UR20][R6.64], R9 ;  /* 0x0000000906003986 */ /* 0x0005e2000c101914 */
[----:B------:R-:W-:Y:S01]  /*12920*/  ISETP.GT.AND P3, PT, R0, 0x9, P1 ;  /* 0x000000090000780c */ /* 0x000fe20000f64270 */
[----:B------:R-:W-:Y:S01]  /*12930*/  FMUL R155, R155, UR11 ;  /* 0x0000000b9b9b7c20 */ /* 0x000fe20008400000 */
[----:B------:R-:W-:Y:S01]  /*12940*/  IADD3 R10, P4, R6, UR9, RZ ;  /* 0x00000009060a7c10 */ /* 0x000fe2000ff9e0ff */
[----:B------:R-:W-:Y:S01]  /*12950*/  FMUL R157, R157, UR11 ;  /* 0x0000000b9d9d7c20 */ /* 0x000fe20008400000 */
[----:B------:R-:W-:Y:S02]  /*12960*/  F2FP.TF32.F32.PACK_B R13, R13 ;  /* 0x0000000dff0d723e */ /* 0x000fe400024050ff */
[----:B------:R-:W-:-:S02]  /*12970*/  IADD3.X R11, R7, UR8, RZ, P4, !PT ;  /* 0x00000008070b7c10 */ /* 0x000fc4000a7fe4ff */
[----:B------:R-:W-:Y:S01]  /*12980*/  F2FP.TF32.F32.PACK_B R155, R155 ;  /* 0x0000009bff9b723e */ /* 0x000fe200024050ff */
[----:B-1----:R-:W-:Y:S01]  /*12990*/  IMAD.U32 R5, RZ, RZ, UR9 ;  /* 0x00000009ff057e24 */ /* 0x002fe2000f8e00ff */
[----:B------:R-:W-:Y:S01]  /*129a0*/  F2FP.TF32.F32.PACK_B R157, R157 ;  /* 0x0000009dff9d723e */ /* 0x000fe200024050ff */
[----:B------:R-:W-:Y:S01]  /*129b0*/  @P2 STG.E desc[UR20][R10.64], R13 ;  /* 0x0000000d0a002986 */ /* 0x000fe2000c101914 */
[----:B------:R-:W-:Y:S01]  /*129c0*/  ISETP.GT.AND P6, PT, R0, 0x8, P1 ;  /* 0x000000080000780c */ /* 0x000fe20000fc4270 */
[----:B------:R-:W-:Y:S02]  /*129d0*/  IMAD.U32 R17, RZ, RZ, UR8 ;  /* 0x00000008ff117e24 */ /* 0x000fe4000f8e00ff */
[----:B------:R1:W-:Y:S01]  /*129e0*/  @P5 STG.E desc[UR20][R10.64+0x4], R155 ;  /* 0x0000049b0a005986 */ /* 0x0003e2000c101914 */
[----:B------:R-:W-:Y:S01]  /*129f0*/  FMUL R15, R156, UR11 ;  /* 0x0000000b9c0f7c20 */ /* 0x000fe20008400000 */
[----:B------:R-:W-:Y:S02]  /*12a00*/  ISETP.GT.AND P4, PT, R0, 0x8, P0 ;  /* 0x000000080000780c */ /* 0x000fe40000784270 */
[----:B------:R-:W-:Y:S01]  /*12a10*/  @P3 STG.E desc[UR20][R6.64+0x24], R157 ;  /* 0x0000249d06003986 */ /* 0x000fe2000c101914 */
[----:B------:R-:W-:Y:S01]  /*12a20*/  IADD3 R4, P3, P5, R5, UR10, R2 ;  /* 0x0000000a05047c10 */ /* 0x000fe2000fd7e002 */
[----:B--2---:R-:W-:Y:S01]  /*12a30*/  FMUL R9, R158, UR11 ;  /* 0x0000000b9e097c20 */ /* 0x004fe20008400000 */
[----:B------:R-:W-:-:S02]  /*12a40*/  ISETP.GT.AND P2, PT, R0, 0x9, P0 ;  /* 0x000000090000780c */ /* 0x000fc40000744270 */
[----:B------:R-:W-:Y:S02]  /*12a50*/  IADD3.X R5, R17, UR6, R3, P3, P5 ;  /* 0x0000000611057c10 */ /* 0x000fe40009fea403 */
[----:B------:R-:W-:Y:S01]  /*12a60*/  ISETP.GT.AND P5, PT, R0, 0x10, P1 ;  /* 0x000000100000780c */ /* 0x000fe20000fa4270 */
[----:B------:R-:W-:Y:S01]  /*12a70*/  FMUL R159, R159, UR11 ;  /* 0x0000000b9f9f7c20 */ /* 0x000fe20008400000 */
[----:B------:R-:W-:Y:S01]  /*12a80*/  F2FP.TF32.F32.PACK_B R15, R15 ;  /* 0x0000000fff0f723e */ /* 0x000fe200024050ff */
[----:B-1----:R-:W-:Y:S01]  /*12a90*/  FMUL R11, R160, UR11 ;  /* 0x0000000ba00b7c20 */ /* 0x002fe20008400000 */
[----:B------:R-:W-:Y:S02]  /*12aa0*/  F2FP.TF32.F32.PACK_B R9, R9 ;  /* 0x00000009ff09723e */ /* 0x000fe400024050ff */
[----:B------:R-:W-:Y:S01]  /*12ab0*/  F2FP.TF32.F32.PACK_B R159, R159 ;  /* 0x0000009fff9f723e */ /* 0x000fe200024050ff */
[----:B------:R-:W-:Y:S01]  /*12ac0*/  @P6 STG.E desc[UR20][R6.64+0x20], R15 ;  /* 0x0000200f06006986 */ /* 0x000fe2000c101914 */
[----:B------:R-:W-:-:S02]  /*12ad0*/  ISETP.GT.AND P6, PT, R0, 0x11, P1 ;  /* 0x000000110000780c */ /* 0x000fc40000fc4270 */
[----:B------:R-:W-:Y:S01]  /*12ae0*/  F2FP.TF32.F32.PACK_B R11, R11 ;  /* 0x0000000bff0b723e */ /* 0x000fe200024050ff */
[----:B------:R1:W-:Y:S01]  /*12af0*/  @P4 STG.E desc[UR20][R4.64+0x20], R9 ;  /* 0x0000200904004986 */ /* 0x0003e2000c101914 */
[C---:B------:R-:W-:Y:S01]  /*12b00*/  ISETP.GT.AND P3, PT, R0.reuse, 0x10, P0 ;  /* 0x000000100000780c */ /* 0x040fe20000764270 */
[----:B------:R-:W-:Y:S01]  /*12b10*/  FMUL R161, R161, UR11 ;  /* 0x0000000ba1a17c20 */ /* 0x000fe20008400000 */
[----:B------:R-:W-:Y:S01]  /*12b20*/  ISETP.GT.AND P4, PT, R0, 0x11, P0 ;  /* 0x000000110000780c */ /* 0x000fe20000784270 */
[----:B------:R-:W-:Y:S01]  /*12b30*/  @P2 STG.E desc[UR20][R4.64+0x24], R159 ;  /* 0x0000249f04002986 */ /* 0x000fe2000c101914 */
[----:B------:R-:W-:Y:S01]  /*12b40*/  FMUL R13, R162, UR11 ;  /* 0x0000000ba20d7c20 */ /* 0x000fe20008400000 */
[----:B------:R-:W-:Y:S02]  /*12b50*/  FMUL R163, R163, UR11 ;  /* 0x0000000ba3a37c20 */ /* 0x000fe40008400000 */
[----:B------:R2:W-:Y:S01]  /*12b60*/  @P5 STG.E desc[UR20][R6.64+0x40], R11 ;  /* 0x0000400b06005986 */ /* 0x0005e2000c101914 */
[----:B------:R-:W-:-:S02]  /*12b70*/  ISETP.GT.AND P5, PT, R0, 0x18, P1 ;  /* 0x000000180000780c */ /* 0x000fc40000fa4270 */
[----:B------:R-:W-:Y:S01]  /*12b80*/  F2FP.TF32.F32.PACK_B R161, R161 ;  /* 0x000000a1ffa1723e */ /* 0x000fe200024050ff */
[----:B-1----:R-:W-:Y:S01]  /*12b90*/  FMUL R9, R164, UR11 ;  /* 0x0000000ba4097c20 */ /* 0x002fe20008400000 */
[----:B------:R-:W-:Y:S02]  /*12ba0*/  F2FP.TF32.F32.PACK_B R13, R13 ;  /* 0x0000000dff0d723e */ /* 0x000fe400024050ff */
[----:B------:R-:W-:Y:S01]  /*12bb0*/  F2FP.TF32.F32.PACK_B R163, R163 ;  /* 0x000000a3ffa3723e */ /* 0x000fe200024050ff */
[----:B------:R-:W-:Y:S01]  /*12bc0*/  @P6 STG.E desc[UR20][R6.64+0x44], R161 ;  /* 0x000044a106006986 */ /* 0x000fe2000c101914 */
[C---:B------:R-:W-:Y:S02]  /*12bd0*/  ISETP.GT.AND P6, PT, R0.reuse, 0x19, P1 ;  /* 0x000000190000780c */ /* 0x040fe40000fc4270 */
[----:B------:R-:W-:Y:S01]  /*12be0*/  F2FP.TF32.F32.PACK_B R9, R9 ;  /* 0x00000009ff09723e */ /* 0x000fe200024050ff */
[----:B------:R1:W-:Y:S01]  /*12bf0*/  @P3 STG.E desc[UR20][R4.64+0x40], R13 ;  /* 0x0000400d04003986 */ /* 0x0003e2000c101914 */
[C---:B------:R-:W-:Y:S01]  /*12c00*/  ISETP.GT.AND P2, PT, R0.reuse, 0x18, P0 ;  /* 0x000000180000780c */ /* 0x040fe20000744270 */
[----:B------:R-:W-:Y:S01]  /*12c10*/  FMUL R165, R165, UR11 ;  /* 0x0000000ba5a57c20 */ /* 0x000fe20008400000 */
[C---:B------:R-:W-:Y:S01]  /*12c20*/  ISETP.GT.AND P3, PT, R0.reuse, 0x19, P0 ;  /* 0x000000190000780c */ /* 0x040fe20000764270 */
[----:B------:R-:W-:Y:S01]  /*12c30*/  @P4 STG.E desc[UR20][R4.64+0x44], R163 ;  /* 0x000044a304004986 */ /* 0x000fe2000c101914 */
[----:B------:R-:W-:Y:S01]  /*12c40*/  ISETP.GT.AND P4, PT, R0, 0x20, P1 ;  /* 0x000000200000780c */ /* 0x000fe20000f84270 */
[----:B--2---:R-:W-:Y:S01]  /*12c50*/  FMUL R11, R166, UR11 ;  /* 0x0000000ba60b7c20 */ /* 0x004fe20008400000 */
[----:B------:R-:W-:Y:S01]  /*12c60*/  FMUL R167, R167, UR11 ;  /* 0x0000000ba7a77c20 */ /* 0x000fe20008400000 */
[----:B------:R2:W-:Y:S01]  /*12c70*/  @P5 STG.E desc[UR20][R6.64+0x60], R9 ;  /* 0x0000600906005986 */ /* 0x0005e2000c101914 */
[----:B------:R-:W-:Y:S01]  /*12c80*/  ISETP.GT.AND P5, PT, R0, 0x21, P1 ;  /* 0x000000210000780c */ /* 0x000fe20000fa4270 */
[----:B-1----:R-:W-:Y:S01]  /*12c90*/  FMUL R13, R168, UR11 ;  /* 0x0000000ba80d7c20 */ /* 0x002fe20008400000 */
[----:B------:R-:W-:Y:S01]  /*12ca0*/  F2FP.TF32.F32.PACK_B R165, R165 ;  /* 0x000000a5ffa5723e */ /* 0x000fe200024050ff */
[----:B------:R-:W-:Y:S01]  /*12cb0*/  FMUL R169, R169, UR11 ;  /* 0x0000000ba9a97c20 */ /* 0x000fe20008400000 */
[----:B------:R-:W-:-:S02]  /*12cc0*/  F2FP.TF32.F32.PACK_B R11, R11 ;  /* 0x0000000bff0b723e */ /* 0x000fc400024050ff */
[----:B------:R-:W-:Y:S02]  /*12cd0*/  F2FP.TF32.F32.PACK_B R167, R167 ;  /* 0x000000a7ffa7723e */ /* 0x000fe400024050ff */
[----:B------:R-:W-:Y:S01]  /*12ce0*/  F2FP.TF32.F32.PACK_B R13, R13 ;  /* 0x0000000dff0d723e */ /* 0x000fe200024050ff */
[----:B------:R-:W-:Y:S01]  /*12cf0*/  @P6 STG.E desc[UR20][R6.64+0x64], R165 ;  /* 0x000064a506006986 */ /* 0x000fe2000c101914 */
[----:B------:R-:W-:-:S03]  /*12d00*/  F2FP.TF32.F32.PACK_B R169, R169 ;  /* 0x000000a9ffa9723e */ /* 0x000fc600024050ff */
[----:B------:R1:W-:Y:S01]  /*12d10*/  @P2 STG.E desc[UR20][R4.64+0x60], R11 ;  /* 0x0000600b04002986 */ /* 0x0003e2000c101914 */
[----:B------:R-:W-:-:S03]  /*12d20*/  ISETP.GT.AND P2, PT, R0, 0x20, P0 ;  /* 0x000000200000780c */ /* 0x000fc60000744270 */
[----:B------:R-:W-:Y:S01]  /*12d30*/  @P3 STG.E desc[UR20][R4.64+0x64], R167 ;  /* 0x000064a704003986 */ /* 0x000fe2000c101914 */
[----:B------:R-:W-:Y:S01]  /*12d40*/  ISETP.GT.AND P3, PT, R0, 0x21, P0 ;  /* 0x000000210000780c */ /* 0x000fe20000764270 */
[----:B--2---:R-:W-:Y:S02]  /*12d50*/  FMUL R9, R170, UR11 ;  /* 0x0000000baa097c20 */ /* 0x004fe40008400000 */
[----:B------:R2:W-:Y:S01]  /*12d60*/  @P4 STG.E desc[UR20][R6.64+0x80], R13 ;  /* 0x0000800d06004986 */ /* 0x0005e2000c101914 */
[----:B------:R-:W-:Y:S01]  /*12d70*/  ISETP.GT.AND P4, PT, R0, 0x28, P1 ;  /* 0x000000280000780c */ /* 0x000fe20000f84270 */
[----:B------:R-:W-:Y:S02]  /*12d80*/  FMUL R171, R171, UR11 ;  /* 0x0000000babab7c20 */ /* 0x000fe40008400000 */
[----:B------:R-:W-:Y:S01]  /*12d90*/  @P5 STG.E desc[UR20][R6.64+0x84], R169 ;  /* 0x000084a906005986 */ /* 0x000fe2000c101914 */
[----:B-1----:R-:W-:Y:S01]  /*12da0*/  FMUL R11, R172, UR11 ;  /* 0x0000000bac0b7c20 */ /* 0x002fe20008400000 */
        /* <DEDUP_REMOVED lines=8> */
[----:B------:R-:W-:Y:S01]  /*12e30*/  @P3 STG.E desc[UR20][R4.64+0x84], R171 ;  /* 0x000084ab04003986 */ /* 0x000fe2000c101914 */
[----:B------:R-:W-:Y:S01]  /*12e40*/  ISETP.GT.AND P3, PT, R0, 0x29, P0 ;  /* 0x000000290000780c */ /* 0x000fe20000764270 */
[----:B--2---:R-:W-:Y:S02]  /*12e50*/  FMUL R13, R174, UR11 ;  /* 0x0000000bae0d7c20 */ /* 0x004fe40008400000 */
[----:B------:R2:W-:Y:S01]  /*12e60*/  @P4 STG.E desc[UR20][R6.64+0xa0], R11 ;  /* 0x0000a00b06004986 */ /* 0x0005e2000c101914 */
[----:B------:R-:W-:Y:S01]  /*12e70*/  ISETP.GT.AND P4, PT, R0, 0x30, P1 ;  /* 0x000000300000780c */ /* 0x000fe20000f84270 */
[----:B------:R-:W-:-:S02]  /*12e80*/  FMUL R175, R175, UR11 ;  /* 0x0000000bafaf7c20 */ /* 0x000fc40008400000 */
[----:B------:R-:W-:Y:S01]  /*12e90*/  @P5 STG.E desc[UR20][R6.64+0xa4], R173 ;  /* 0x0000a4ad06005986 */ /* 0x000fe2000c101914 */
[----:B-1----:R-:W-:Y:S01]  /*12ea0*/  FMUL R9, R176, UR11 ;  /* 0x0000000bb0097c20 */ /* 0x002fe20008400000 */
[----:B------:R-:W-:Y:S01]  /*12eb0*/  ISETP.GT.AND P5, PT, R0, 0x31, P1 ;  /* 0x000000310000780c */ /* 0x000fe20000fa4270 */
[----:B------:R-:W-:Y:S01]  /*12ec0*/  FMUL R177, R177, UR11 ;  /* 0x0000000bb1b17c20 */ /* 0x000fe20008400000 */
[----:B------:R-:W-:Y:S02]  /*12ed0*/  F2FP.TF32.F32.PACK_B R13, R13 ;  /* 0x0000000dff0d723e */ /* 0x000fe400024050ff */
[----:B------:R-:W-:Y:S02]  /*12ee0*/  F2FP.TF32.F32.PACK_B R175, R175 ;  /* 0x000000afffaf723e */ /* 0x000fe400024050ff */
[----:B------:R-:W-:Y:S01]  /*12ef0*/  F2FP.TF32.F32.PACK_B R9, R9 ;  /* 0x00000009ff09723e */ /* 0x000fe200024050ff */
[----:B------:R1:W-:Y:S01]  /*12f00*/  @P2 STG.E desc[UR20][R4.64+0xa0], R13 ;  /* 0x0000a00d04002986 */ /* 0x0003e2000c101914 */
[----:B------:R-:W-:-:S02]  /*12f10*/  F2FP.TF32.F32.PACK_B R177, R177 ;  /* 0x000000b1ffb1723e */ /* 0x000fc400024050ff */
[C---:B------:R-:W-:Y:S01]  /*12f20*/  ISETP.GT.AND P2, PT, R0.reuse, 0x30, P0 ;  /* 0x000000300000780c */ /* 0x040fe20000744270 */
        /* <DEDUP_REMOVED lines=24> */
[C---:B------:R-:W-:Y:S02]  /*130b0*/  ISETP.GT.AND P5, PT, R0.reuse, 0x41, P1 ;  /* 0x000000410000780c */ /* 0x040fe40000fa4270 */
[----:B------:R-:W-:Y:S01]  /*130c0*/  ISETP.GT.AND P6, PT, R0, 0x40, P0 ;  /* 0x000000400000780c */ /* 0x000fe200007c4270 */
[----:B------:R-:W-:Y:S01]  /*130d0*/  FMUL R185, R185, UR11 ;  /* 0x0000000bb9b97c20 */ /* 0x000fe20008400000 */
[----:B------:R-:W-:Y:S02]  /*130e0*/  F2FP.TF32.F32.PACK_B R9, R9 ;  /* 0x00000009ff09723e */ /* 0x000fe400024050ff */
[----:B------:R-:W-:Y:S01]  /*130f0*/  F2FP.TF32.F32.PACK_B R183, R183 ;  /* 0x000000b7ffb7723e */ /* 0x000fe200024050ff */
[----:B--2---:R-:W-:Y:S01]  /*13100*/  FMUL R13, R186, UR11 ;  /* 0x0000000bba0d7c20 */ /* 0x004fe20008400000 */
[----:B------:R-:W-:Y:S01]  /*13110*/  F2FP.TF32.F32.PACK_B R11, R11 ;  /* 0x0000000bff0b723e */ /* 0x000fe200024050ff */
[----:B------:R1:W-:Y:S01]  /*13120*/  @P2 STG.E desc[UR20][R4.64+0xe0], R9 ;  /* 0x0000e00904002986 */ /* 0x0003e2000c101914 */
[----:B------:R-:W-:-:S02]  /*13130*/  F2FP.TF32.F32.PACK_B R185, R185 ;  /* 0x000000b9ffb9723e */ /* 0x000fc400024050ff */
[----:B------:R-:W-:Y:S01]  /*13140*/  F2FP.TF32.F32.PACK_B R13, R13 ;  /* 0x0000000dff0d723e */ /* 0x000fe200024050ff */
[----:B------:R-:W-:Y:S01]  /*13150*/  @P3 STG.E desc[UR20][R4.64+0xe4], R183 ;  /* 0x0000e4b704003986 */ /* 0x000fe2000c101914 */
[----:B------:R-:W-:-:S03]  /*13160*/  ISETP.GT.AND P3, PT, R0, 0x41, P0 ;  /* 0x000000410000780c */ /* 0x000fc60000764270 */
[----:B------:R2:W-:Y:S01]  /*13170*/  @P4 STG.E desc[UR20][R6.64+0x100], R11 ;  /* 0x0001000b06004986 */ /* 0x0005e2000c101914 */
[----:B------:R-:W-:Y:S01]  /*13180*/  ISETP.GT.AND P4, PT, R0, 0x48, P1 ;  /* 0x000000480000780c */ /* 0x000fe20000f84270 */
[----:B------:R-:W-:Y:S02]  /*13190*/  FMUL R187, R187, UR11 ;  /* 0x0000000bbbbb7c20 */ /* 0x000fe40008400000 */
[----:B------:R-:W-:Y:S01]  /*131a0*/  @P5 STG.E desc[UR20][R6.64+0x104], R185 ;  /* 0x000104b906005986 */ /* 0x000fe2000c101914 */
[----:B-1----:R-:W-:-:S03]  /*131b0*/  FMUL R9, R188, UR11 ;  /* 0x0000000bbc097c20 */ /* 0x002fc60008400000 */
[----:B------:R1:W-:Y:S01]  /*131c0*/  @P6 STG.E desc[UR20][R4.64+0x100], R13 ;  /* 0x0001000d04006986 */ /* 0x0003e2000c101914 */
[C---:B------:R-:W-:Y:S01]  /*131d0*/  ISETP.GT.AND P6, PT, R0.reuse, 0x49, P1 ;  /* 0x000000490000780c */ /* 0x040fe20000fc4270 */
[----:B------:R-:W-:Y:S01]  /*131e0*/  FMUL R189, R189, UR11 ;  /* 0x0000000bbdbd7c20 */ /* 0x000fe20008400000 */
[----:B------:R-:W-:Y:S02]  /*131f0*/  F2FP.TF32.F32.PACK_B R187, R187 ;  /* 0x000000bbffbb723e */ /* 0x000fe400024050ff */
[----:B------:R-:W-:Y:S02]  /*13200*/  F2FP.TF32.F32.PACK_B R9, R9 ;  /* 0x00000009ff09723e */ /* 0x000fe400024050ff */
[----:B------:R-:W-:Y:S01]  /*13210*/  ISETP.GT.AND P2, PT, R0, 0x48, P0 ;  /* 0x000000480000780c */ /* 0x000fe20000744270 */
[----:B------:R-:W-:Y:S01]  /*13220*/  @P3 STG.E desc[UR20][R4.64+0x104], R187 ;  /* 0x000104bb04003986 */ /* 0x000fe2000c101914 */
[----:B------:R-:W-:Y:S01]  /*13230*/  F2FP.TF32.F32.PACK_B R189, R189 ;  /* 0x000000bdffbd723e */ /* 0x000fe200024050ff */
[----:B------:R-:W-:Y:S01]  /*13240*/  FMUL R15, R190, UR11 ;  /* 0x0000000bbe0f7c20 */ /* 0x000fe20008400000 */
[C---:B------:R-:W-:Y:S01]  /*13250*/  ISETP.GT.AND P5, PT, R0.reuse, 0x49, P0 ;  /* 0x000000490000780c */ /* 0x040fe200007a4270 */
[----:B------:R3:W-:Y:S01]  /*13260*/  @P4 STG.E desc[UR20][R6.64+0x120], R9 ;  /* 0x0001200906004986 */ /* 0x0007e2000c101914 */
[----:B------:R-:W-:Y:S01]  /*13270*/  ISETP.GT.AND P4, PT, R0, 0x50, P1 ;  /* 0x000000500000780c */ /* 0x000fe20000f84270 */
[----:B------:R-:W-:Y:S01]  /*13280*/  FMUL R191, R191, UR11 ;  /* 0x0000000bbfbf7c20 */ /* 0x000fe20008400000 */
[----:B------:R-:W-:Y:S01]  /*13290*/  FMUL R17, R192, UR11 ;  /* 0x0000000bc0117c20 */ /* 0x000fe20008400000 */
[----:B------:R-:W-:Y:S01]  /*132a0*/  @P6 STG.E desc[UR20][R6.64+0x124], R189 ;  /* 0x000124bd06006986 */ /* 0x000fe2000c101914 */
[----:B------:R-:W-:-:S02]  /*132b0*/  ISETP.GT.AND P3, PT, R0, 0x51, P1 ;  /* 0x000000510000780c */ /* 0x000fc40000f64270 */
[----:B------:R-:W-:Y:S02]  /*132c0*/  F2FP.TF32.F32.PACK_B R15, R15 ;  /* 0x0000000fff0f723e */ /* 0x000fe400024050ff */
[----:B------:R-:W-:Y:S01]  /*132d0*/  ISETP.GT.AND P6, PT, R0, 0x50, P0 ;  /* 0x000000500000780c */ /* 0x000fe200007c4270 */
[----:B------:R-:W-:Y:S01]  /*132e0*/  FMUL R193, R193, UR11 ;  /* 0x0000000bc1c17c20 */ /* 0x000fe20008400000 */
[----:B------:R-:W-:Y:S01]  /*132f0*/  F2FP.TF32.F32.PACK_B R191, R191 ;  /* 0x000000bfffbf723e */ /* 0x000fe200024050ff */
[----:B--2---:R-:W-:Y:S01]  /*13300*/  FMUL R11, R194, UR11 ;  /* 0x0000000bc20b7c20 */ /* 0x004fe20008400000 */
[----:B------:R-:W-:Y:S01]  /*13310*/  F2FP.TF32.F32.PACK_B R17, R17 ;  /* 0x00000011ff11723e */ /* 0x000fe200024050ff */
[----:B------:R-:W-:Y:S01]  /*13320*/  @P2 STG.E desc[UR20][R4.64+0x120], R15 ;  /* 0x0001200f04002986 */ /* 0x000fe2000c101914 */
[----:B------:R-:W-:Y:S02]  /*13330*/  ISETP.GT.AND P2, PT, R0, 0x51, P0 ;  /* 0x000000510000780c */ /* 0x000fe40000744270 */
[----:B------:R-:W-:Y:S01]  /*13340*/  F2FP.TF32.F32.PACK_B R193, R193 ;  /* 0x000000c1ffc1723e */ /* 0x000fe200024050ff */
[----:B------:R-:W-:Y:S01]  /*13350*/  @P5 STG.E desc[UR20][R4.64+0x124], R191 ;  /* 0x000124bf04005986 */ /* 0x000fe2000c101914 */
[----:B------:R-:W-:Y:S01]  /*13360*/  F2FP.TF32.F32.PACK_B R11, R11 ;  /* 0x0000000bff0b723e */ /* 0x000fe200024050ff */
[----:B------:R-:W-:-:S02]  /*13370*/  FMUL R195, R195, UR11 ;  /* 0x0000000bc3c37c20 */ /* 0x000fc40008400000 */
[----:B------:R-:W-:Y:S01]  /*13380*/  @P4 STG.E desc[UR20][R6.64+0x140], R17 ;  /* 0x0001401106004986 */ /* 0x000fe2000c101914 */
[C---:B------:R-:W-:Y:S02]  /*13390*/  ISETP.GT.AND P4, PT, R0.reuse, 0x59, P1 ;  /* 0x000000590000780c */ /* 0x040fe40000f84270 */
[----:B------:R-:W-:Y:S01]  /*133a0*/  ISETP.GT.AND P5, PT, R0, 0x58, P1 ;  /* 0x000000580000780c */ /* 0x000fe20000fa4270 */
[----:B------:R-:W-:Y:S01]  /*133b0*/  FMUL R197, R197, UR11 ;  /* 0x0000000bc5c57c20 */ /* 0x000fe20008400000 */
[----:B------:R-:W-:Y:S01]  /*133c0*/  @P3 STG.E desc[UR20][R6.64+0x144], R193 ;  /* 0x000144c106003986 */ /* 0x000fe2000c101914 */
[----:B------:R-:W-:Y:S01]  /*133d0*/  FMUL R19, R196, UR11 ;  /* 0x0000000bc4137c20 */ /* 0x000fe20008400000 */
[----:B------:R-:W-:Y:S02]  /*133e0*/  ISETP.GT.AND P3, PT, R0, 0x58, P0 ;  /* 0x000000580000780c */ /* 0x000fe40000764270 */
[----:B------:R-:W-:Y:S01]  /*133f0*/  @P6 STG.E desc[UR20][R4.64+0x140], R11 ;  /* 0x0001400b04006986 */ /* 0x000fe2000c101914 */
[----:B------:R-:W-:-:S02]  /*13400*/  F2FP.TF32.F32.PACK_B R195, R195 ;  /* 0x000000c3ffc3723e */ /* 0x000fc400024050ff */
[----:B------:R-:W-:Y:S01]  /*13410*/  ISETP.GT.AND P6, PT, R0, 0x59, P0 ;  /* 0x000000590000780c */ /* 0x000fe200007c4270 */
[----:B------:R-:W-:Y:S01]  /*13420*/  FMUL R21, R198, UR11 ;  /* 0x0000000bc6157c20 */ /* 0x000fe20008400000 */
[----:B------:R-:W-:Y:S01]  /*13430*/  FMUL R199, R199, UR11 ;  /* 0x0000000bc7c77c20 */ /* 0x000fe20008400000 */
[----:B------:R-:W-:Y:S01]  /*13440*/  F2FP.TF32.F32.PACK_B R197, R197 ;  /* 0x000000c5ffc5723e */ /* 0x000fe200024050ff */
[----:B------:R-:W-:Y:S01]  /*13450*/  @P2 STG.E desc[UR20][R4.64+0x144], R195 ;  /* 0x000144c304002986 */ /* 0x000fe2000c101914 */
[----:B------:R-:W-:Y:S02]  /*13460*/  F2FP.TF32.F32.PACK_B R19, R19 ;  /* 0x00000013ff13723e */ /* 0x000fe400024050ff */
[----:B------:R-:W-:Y:S01]  /*13470*/  ISETP.GT.AND P2, PT, R0, 0x60, P1 ;  /* 0x000000600000780c */ /* 0x000fe20000f44270 */
[----:B------:R-:W-:Y:S01]  /*13480*/  @P4 STG.E desc[UR20][R6.64+0x164], R197 ;  /* 0x000164c506004986 */ /* 0x000fe2000c101914 */
[----:B------:R-:W-:Y:S01]  /*13490*/  F2FP.TF32.F32.PACK_B R21, R21 ;  /* 0x00000015ff15723e */ /* 0x000fe200024050ff */
[----:B-1----:R-:W-:Y:S01]  /*134a0*/  FMUL R13, R200, UR11 ;  /* 0x0000000bc80d7c20 */ /* 0x002fe20008400000 */
[----:B------:R-:W-:Y:S01]  /*134b0*/  F2FP.TF32.F32.PACK_B R199, R199 ;  /* 0x000000c7ffc7723e */ /* 0x000fe200024050ff */
[----:B------:R-:W-:Y:S01]  /*134c0*/  @P5 STG.E desc[UR20][R6.64+0x160], R19 ;  /* 0x0001601306005986 */ /* 0x000fe2000c101914 */
[----:B------:R-:W-:-:S02]  /*134d0*/  ISETP.GT.AND P4, PT, R0, 0x61, P1 ;  /* 0x000000610000780c */ /* 0x000fc40000f84270 */
[----:B------:R-:W-:Y:S01]  /*134e0*/  ISETP.GT.AND P5, PT, R0, 0x60, P0 ;  /* 0x000000600000780c */ /* 0x000fe200007a4270 */
[----:B------:R-:W-:Y:S01]  /*134f0*/  FMUL R201, R201, UR11 ;  /* 0x0000000bc9c97c20 */ /* 0x000fe20008400000 */
[----:B------:R-:W-:Y:S01]  /*13500*/  @P3 STG.E desc[UR20][R4.64+0x160], R21 ;  /* 0x0001601504003986 */ /* 0x000fe2000c101914 */
[----:B------:R-:W-:Y:S01]  /*13510*/  FMUL R23, R202, UR11 ;  /* 0x0000000bca177c20 */ /* 0x000fe20008400000 */
[----:B------:R-:W-:Y:S02]  /*13520*/  F2FP.TF32.F32.PACK_B R13, R13 ;  /* 0x0000000dff0d723e */ /* 0x000fe400024050ff */
[----:B------:R-:W-:Y:S01]  /*13530*/  @P6 STG.E desc[UR20][R4.64+0x164], R199 ;  /* 0x000164c704006986 */ /* 0x000fe2000c101914 */
[----:B------:R-:W-:Y:S01]  /*13540*/  ISETP.GT.AND P6, PT, R0, 0x61, P0 ;  /* 0x000000610000780c */ /* 0x000fe200007c4270 */
[----:B------:R-:W-:Y:S01]  /*13550*/  FMUL R203, R203, UR11 ;  /* 0x0000000bcbcb7c20 */ /* 0x000fe20008400000 */
[----:B------:R-:W-:Y:S01]  /*13560*/  F2FP.TF32.F32.PACK_B R201, R201 ;  /* 0x000000c9ffc9723e */ /* 0x000fe200024050ff */
[----:B------:R1:W-:Y:S01]  /*13570*/  @P2 STG.E desc[UR20][R6.64+0x180], R13 ;  /* 0x0001800d06002986 */ /* 0x0003e2000c101914 */
[----:B------:R-:W-:-:S02]  /*13580*/  F2FP.TF32.F32.PACK_B R23, R23 ;  /* 0x00000017ff17723e */ /* 0x000fc400024050ff */
[C---:B------:R-:W-:Y:S01]  /*13590*/  ISETP.GT.AND P2, PT, R0.reuse, 0x68, P1 ;  /* 0x000000680000780c */ /* 0x040fe20000f44270 */
[----:B------:R-:W-:Y:S01]  /*135a0*/  @P4 STG.E desc[UR20][R6.64+0x184], R201 ;  /* 0x000184c906004986 */ /* 0x000fe2000c101914 */
[----:B------:R-:W-:Y:S01]  /*135b0*/  ISETP.GT.AND P3, PT, R0, 0x69, P1 ;  /* 0x000000690000780c */ /* 0x000fe20000f64270 */
[----:B------:R-:W-:Y:S01]  /*135c0*/  FMUL R153, R204, UR11 ;  /* 0x0000000bcc997c20 */ /* 0x000fe20008400000 */
[----:B------:R-:W-:Y:S01]  /*135d0*/  F2FP.TF32.F32.PACK_B R203, R203 ;  /* 0x000000cbffcb723e */ /* 0x000fe200024050ff */
[----:B------:R-:W-:Y:S01]  /*135e0*/  @P5 STG.E desc[UR20][R4.64+0x180], R23 ;  /* 0x0001801704005986 */ /* 0x000fe2000c101914 */
[C---:B------:R-:W-:Y:S01]  /*135f0*/  ISETP.GT.AND P4, PT, R0.reuse, 0x68, P0 ;  /* 0x000000680000780c */ /* 0x040fe20000784270 */
[----:B------:R-:W-:Y:S01]  /*13600*/  FMUL R205, R205, UR11 ;  /* 0x0000000bcdcd7c20 */ /* 0x000fe20008400000 */
[----:B------:R-:W-:Y:S01]  /*13610*/  ISETP.GT.AND P5, PT, R0, 0x69, P0 ;  /* 0x000000690000780c */ /* 0x000fe200007a4270 */
[----:B------:R-:W-:Y:S01]  /*13620*/  FMUL R155, R206, UR11 ;  /* 0x0000000bce9b7c20 */ /* 0x000fe20008400000 */
[----:B------:R-:W-:Y:S01]  /*13630*/  FMUL R207, R207, UR11 ;  /* 0x0000000bcfcf7c20 */ /* 0x000fe20008400000 */
[----:B------:R-:W-:Y:S01]  /*13640*/  @P6 STG.E desc[UR20][R4.64+0x184], R203 ;  /* 0x000184cb04006986 */ /* 0x000fe2000c101914 */
[----:B------:R-:W-:-:S02]  /*13650*/  F2FP.TF32.F32.PACK_B R153, R153 ;  /* 0x00000099ff99723e */ /* 0x000fc400024050ff */
[----:B------:R-:W-:Y:S02]  /*13660*/  ISETP.GT.AND P6, PT, R0, 0x70, P1 ;  /* 0x000000700000780c */ /* 0x000fe40000fc4270 */
[----:B------:R-:W-:Y:S01]  /*13670*/  F2FP.TF32.F32.PACK_B R205, R205 ;  /* 0x000000cdffcd723e */ /* 0x000fe200024050ff */
[----:B------:R-:W-:Y:S01]  /*13680*/  FMUL R157, R208, UR11 ;  /* 0x0000000bd09d7c20 */ /* 0x000fe20008400000 */
[----:B------:R-:W-:Y:S01]  /*13690*/  F2FP.TF32.F32.PACK_B R155, R155 ;  /* 0x0000009bff9b723e */ /* 0x000fe200024050ff */
[----:B------:R-:W-:Y:S01]  /*136a0*/  @P2 STG.E desc[UR20][R6.64+0x1a0], R153 ;  /* 0x0001a09906002986 */ /* 0x000fe2000c101914 */
[----:B------:R-:W-:Y:S02]  /*136b0*/  F2FP.TF32.F32.PACK_B R207, R207 ;  /* 0x000000cfffcf723e */ /* 0x000fe400024050ff */
[C---:B------:R-:W-:Y:S01]  /*136c0*/  ISETP.GT.AND P2, PT, R0.reuse, 0x71, P1 ;  /* 0x000000710000780c */ /* 0x040fe20000f44270 */
[----:B------:R-:W-:Y:S01]  /*136d0*/  @P3 STG.E desc[UR20][R6.64+0x1a4], R205 ;  /* 0x0001a4cd06003986 */ /* 0x000fe2000c101914 */
[----:B------:R-:W-:Y:S01]  /*136e0*/  ISETP.GT.AND P3, PT, R0, 0x70, P0 ;  /* 0x000000700000780c */ /* 0x000fe20000764270 */
[----:B------:R-:W-:Y:S01]  /*136f0*/  FMUL R209, R209, UR11 ;  /* 0x0000000bd1d17c20 */ /* 0x000fe20008400000 */
[----:B------:R-:W-:Y:S01]  /*13700*/  F2FP.TF32.F32.PACK_B R157, R157 ;  /* 0x0000009dff9d723e */ /* 0x000fe200024050ff */
[----:B------:R-:W-:Y:S01]  /*13710*/  @P4 STG.E desc[UR20][R4.64+0x1a0], R155 ;  /* 0x0001a09b04004986 */ /* 0x000fe2000c101914 */
[----:B------:R-:W-:Y:S01]  /*13720*/  FMUL R159, R210, UR11 ;  /* 0x0000000bd29f7c20 */ /* 0x000fe20008400000 */
[----:B------:R-:W-:-:S02]  /*13730*/  ISETP.GT.AND P4, PT, R0, 0x71, P0 ;  /* 0x000000710000780c */ /* 0x000fc40000784270 */
[----:B------:R-:W-:Y:S01]  /*13740*/  @P5 STG.E desc[UR20][R4.64+0x1a4], R207 ;  /* 0x0001a4cf04005986 */ /* 0x000fe2000c101914 */
[C---:B------:R-:W-:Y:S02]  /*13750*/  ISETP.GT.AND P5, PT, R0.reuse, 0x78, P1 ;  /* 0x000000780000780c */ /* 0x040fe40000fa4270 */
[C---:B------:R-:W-:Y:S01]  /*13760*/  ISETP.GT.AND P1, PT, R0.reuse, 0x79, P1 ;  /* 0x000000790000780c */ /* 0x040fe20000f24270 */
[----:B------:R-:W-:Y:S01]  /*13770*/  FMUL R211, R211, UR11 ;  /* 0x0000000bd3d37c20 */ /* 0x000fe20008400000 */
[----:B------:R-:W-:Y:S01]  /*13780*/  @P6 STG.E desc[UR20][R6.64+0x1c0], R157 ;  /* 0x0001c09d06006986 */ /* 0x000fe2000c101914 */
[----:B------:R-:W-:Y:S01]  /*13790*/  FMUL R213, R213, UR11 ;  /* 0x0000000bd5d57c20 */ /* 0x000fe20008400000 */
[----:B------:R-:W-:Y:S02]  /*137a0*/  F2FP.TF32.F32.PACK_B R209, R209 ;  /* 0x000000d1ffd1723e */ /* 0x000fe400024050ff */
[----:B------:R-:W-:Y:S01]  /*137b0*/  ISETP.GT.AND P6, PT, R0, 0x78, P0 ;  /* 0x000000780000780c */ /* 0x000fe200007c4270 */
[----:B------:R-:W-:Y:S01]  /*137c0*/  FMUL R161, R212, UR11 ;  /* 0x0000000bd4a17c20 */ /* 0x000fe20008400000 */
[----:B------:R-:W-:Y:S01]  /*137d0*/  F2FP.TF32.F32.PACK_B R159, R159 ;  /* 0x0000009fff9f723e */ /* 0x000fe200024050ff */
[----:B------:R-:W-:Y:S01]  /*137e0*/  FMUL R163, R214, UR11 ;  /* 0x0000000bd6a37c20 */ /* 0x000fe20008400000 */
[----:B------:R-:W-:Y:S01]  /*137f0*/  USHF.L.U32 UR7, UR14, 0x9, URZ ;  /* 0x000000090e077899 */ /* 0x000fe2000800063f */
[----:B------:R-:W-:Y:S01]  /*13800*/  F2FP.TF32.F32.PACK_B R211, R211 ;  /* 0x000000d3ffd3723e */ /* 0x000fe200024050ff */
[----:B------:R-:W-:Y:S01]  /*13810*/  @P2 STG.E desc[UR20][R6.64+0x1c4], R209 ;  /* 0x0001c4d106002986 */ /* 0x000fe2000c101914 */
[----:B------:R-:W-:Y:S01]  /*13820*/  F2FP.TF32.F32.PACK_B R213, R213 ;  /* 0x000000d5ffd5723e */ /* 0x000fe200024050ff */
[----:B------:R-:W-:Y:S01]  /*13830*/  USHF.L.U64.HI UR6, UR14, 0x9, UR15 ;  /* 0x000000090e067899 */ /* 0x000fe2000801020f */
[----:B------:R-:W-:Y:S01]  /*13840*/  F2FP.TF32.F32.PACK_B R161, R161 ;  /* 0x000000a1ffa1723e */ /* 0x000fe200024050ff */
[----:B------:R-:W-:Y:S01]  /*13850*/  @P3 STG.E desc[UR20][R4.64+0x1c0], R159 ;  /* 0x0001c09f04003986 */ /* 0x000fe2000c101914 */
[----:B------:R-:W-:Y:S01]  /*13860*/  ISETP.GT.AND P3, PT, R14, 0x80, PT ;  /* 0x000000800e00780c */ /* 0x000fe20003f64270 */
[----:B---3--:R-:W-:Y:S01]  /*13870*/  IMAD.U32 R9, RZ, RZ, UR7 ;  /* 0x00000007ff097e24 */ /* 0x008fe2000f8e00ff */
[----:B------:R-:W-:Y:S01]  /*13880*/  F2FP.TF32.F32.PACK_B R163, R163 ;  /* 0x000000a3ffa3723e */ /* 0x000fe200024050ff */
[----:B------:R-:W-:Y:S01]  /*13890*/  @P4 STG.E desc[UR20][R4.64+0x1c4], R211 ;  /* 0x0001c4d304004986 */ /* 0x000fe2000c101914 */
[----:B------:R-:W-:-:S03]  /*138a0*/  ISETP.GT.AND P0, PT, R0, 0x79, P0 ;  /* 0x000000790000780c */ /* 0x000fc60000704270 */
[----:B------:R-:W-:Y:S01]  /*138b0*/  @P1 STG.E desc[UR20][R6.64+0x1e4], R213 ;  /* 0x0001e4d506001986 */ /* 0x000fe2000c101914 */
[----:B------:R-:W-:Y:S01]  /*138c0*/  ISETP.GT.AND P1, PT, R0, RZ, P3 ;  /* 0x000000ff0000720c */ /* 0x000fe20001f24270 */
[----:B------:R-:W-:Y:S02]  /*138d0*/  FMUL R215, R215, UR11 ;  /* 0x0000000bd7d77c20 */ /* 0x000fe40008400000 */
[----:B------:R2:W-:Y:S01]  /*138e0*/  @P5 STG.E desc[UR20][R6.64+0x1e0], R161 ;  /* 0x0001e0a106005986 */ /* 0x0005e2000c101914 */
[----:B-1----:R-:W-:Y:S01]  /*138f0*/  FMUL R13, R88, UR11 ;  /* 0x0000000b580d7c20 */ /* 0x002fe20008400000 */
[----:B------:R-:W-:Y:S02]  /*13900*/  ISETP.GT.AND P4, PT, R0, 0x1, P3 ;  /* 0x000000010000780c */ /* 0x000fe40001f84270 */
[----:B------:R-:W-:Y:S01]  /*13910*/  @P6 STG.E desc[UR20][R4.64+0x1e0], R163 ;  /* 0x0001e0a304006986 */ /* 0x000fe2000c101914 */
[C---:B------:R-:W-:Y:S01]  /*13920*/  IADD3 R8, P2, P6, R2.reuse, UR9, R9 ;  /* 0x0000000902087c10 */ /* 0x040fe2000fe5e009 */
[----:B------:R-:W-:Y:S01]  /*13930*/  FMUL R89, R89, UR11 ;  /* 0x0000000b59597c20 */ /* 0x000fe20008400000 */
[----:B------:R-:W-:Y:S01]  /*13940*/  F2FP.TF32.F32.PACK_B R215, R215 ;  /* 0x000000d7ffd7723e */ /* 0x000fe200024050ff */
[----:B--2---:R-:W-:Y:S01]  /*13950*/  IMAD.U32 R7, RZ, RZ, UR6 ;  /* 0x00000006ff077e24 */ /* 0x004fe2000f8e00ff */
[----:B------:R-:W-:-:S02]  /*13960*/  IADD3 R6, P5, R2, UR7, RZ ;  /* 0x0000000702067c10 */ /* 0x000fc4000ffbe0ff */
[----:B------:R-:W-:Y:S02]  /*13970*/  F2FP.TF32.F32.PACK_B R13, R13 ;  /* 0x0000000dff0d723e */ /* 0x000fe400024050ff */
[C---:B------:R-:W-:Y:S02]  /*13980*/  IADD3.X R9, R3.reuse, UR8, R7, P2, P6 ;  /* 0x0000000803097c10 */ /* 0x040fe400097ec407 */
[----:B------:R-:W-:Y:S02]  /*13990*/  IADD3.X R7, R3, UR6, RZ, P5, !PT ;  /* 0x0000000603077c10 */ /* 0x000fe4000affe4ff */
[----:B------:R-:W-:Y:S01]  /*139a0*/  ISETP.GT.AND P2, PT, R14, 0x88, PT ;  /* 0x000000880e00780c */ /* 0x000fe20003f44270 */
[----:B------:R1:W-:Y:S01]  /*139b0*/  @P0 STG.E desc[UR20][R4.64+0x1e4], R215 ;  /* 0x0001e4d704000986 */ /* 0x0003e2000c101914 */
[----:B------:R-:W-:Y:S02]  /*139c0*/  F2FP.TF32.F32.PACK_B R89, R89 ;  /* 0x00000059ff59723e */ /* 0x000fe400024050ff */
[C---:B------:R-:W-:Y:S01]  /*139d0*/  ISETP.GT.AND P0, PT, R0.reuse, RZ, P2 ;  /* 0x000000ff0000720c */ /* 0x040fe20001704270 */
[----:B------:R2:W-:Y:S01]  /*139e0*/  @P1 STG.E desc[UR20][R6.64], R13 ;  /* 0x0000000d06001986 */ /* 0x0005e2000c101914 */
[----:B------:R-:W-:Y:S01]  /*139f0*/  ISETP.GT.AND P1, PT, R0, 0x1, P2 ;  /* 0x000000010000780c */ /* 0x000fe20001724270 */
[----:B------:R-:W-:Y:S01]  /*13a00*/  FMUL R15, R90, UR11 ;  /* 0x0000000b5a0f7c20 */ /* 0x000fe20008400000 */
[----:B------:R-:W-:Y:S01]  /*13a10*/  FMUL R91, R91, UR11 ;  /* 0x0000000b5b5b7c20 */ /* 0x000fe20008400000 */
[----:B------:R-:W-:Y:S01]  /*13a20*/  @P4 STG.E desc[UR20][R6.64+0x4], R89 ;  /* 0x0000045906004986 */ /* 0x000fe2000c101914 */
[----:B------:R-:W-:-:S02]  /*13a30*/  IADD3 R10, P4, R6, UR9, RZ ;  /* 0x00000009060a7c10 */ /* 0x000fc4000ff9e0ff */
[----:B------:R-:W-:Y:S02]  /*13a40*/  F2FP.TF32.F32.PACK_B R15, R15 ;  /* 0x0000000fff0f723e */ /* 0x000fe400024050ff */
[----:B------:R-:W-:Y:S02]  /*13a50*/  IADD3.X R11, R7, UR8, RZ, P4, !PT ;  /* 0x00000008070b7c10 */ /* 0x000fe4000a7fe4ff */
[----:B------:R-:W-:Y:S02]  /*13a60*/  F2FP.TF32.F32.PACK_B R91, R91 ;  /* 0x0000005bff5b723e */ /* 0x000fe400024050ff */
[C---:B------:R-:W-:Y:S01]  /*13a70*/  ISETP.GT.AND P4, PT, R0.reuse, 0x8, P3 ;  /* 0x000000080000780c */ /* 0x040fe20001f84270 */
[----:B------:R-:W-:Y:S01]  /*13a80*/  @P0 STG.E desc[UR20][R10.64], R15 ;  /* 0x0000000f0a000986 */ /* 0x000fe2000c101914 */
[C---:B------:R-:W-:Y:S02]  /*13a90*/  ISETP.GT.AND P5, PT, R0.reuse, 0x9, P3 ;  /* 0x000000090000780c */ /* 0x040fe40001fa4270 */
[C---:B------:R-:W-:Y:S01]  /*13aa0*/  ISETP.GT.AND P0, PT, R0.reuse, 0x8, P2 ;  /* 0x000000080000780c */ /* 0x040fe20001704270 */
[----:B------:R-:W-:Y:S01]  /*13ab0*/  @P1 STG.E desc[UR20][R10.64+0x4], R91 ;  /* 0x0000045b0a001986 */ /* 0x000fe2000c101914 */
[----:B------:R-:W-:Y:S01]  /*13ac0*/  ISETP.GT.AND P1, PT, R0, 0x9, P2 ;  /* 0x000000090000780c */ /* 0x000fe20001724270 */
[----:B-1----:R-:W-:Y:S01]  /*13ad0*/  FMUL R5, R92, UR11 ;  /* 0x0000000b5c057c20 */ /* 0x002fe20008400000 */
[----:B------:R-:W-:Y:S01]  /*13ae0*/  FMUL R93, R93, UR11 ;  /* 0x0000000b5d5d7c20 */ /* 0x000fe20008400000 */
[----:B--2---:R-:W-:Y:S01]  /*13af0*/  FMUL R13, R94, UR11 ;  /* 0x0000000b5e0d7c20 */ /* 0x004fe20008400000 */
[----:B------:R-:W-:-:S02]  /*13b00*/  FMUL R95, R95, UR11 ;  /* 0x0000000b5f5f7c20 */ /* 0x000fc40008400000 */
[----:B------:R-:W-:Y:S02]  /*13b10*/  F2FP.TF32.F32.PACK_B R5, R5 ;  /* 0x00000005ff05723e */ /* 0x000fe400024050ff */
[----:B------:R-:W-:Y:S02]  /*13b20*/  F2FP.TF32.F32.PACK_B R93, R93 ;  /* 0x0000005dff5d723e */ /* 0x000fe400024050ff */
[----:B------:R-:W-:Y:S01]  /*13b30*/  F2FP.TF32.F32.PACK_B R13, R13 ;  /* 0x0000000dff0d723e */ /* 0x000fe200024050ff */
[----:B------:R1:W-:Y:S01]  /*13b40*/  @P4 STG.E desc[UR20][R6.64+0x20], R5 ;  /* 0x0000200506004986 */ /* 0x0003e2000c101914 */
[----:B------:R-:W-:Y:S01]  /*13b50*/  F2FP.TF32.F32.PACK_B R95, R95 ;  /* 0x0000005fff5f723e */ /* 0x000fe200024050ff */
[----:B------:R-:W-:Y:S02]  /*13b60*/  @P1 IMAD.MOV.U32 R4, RZ, RZ, R8 ;  /* 0x000000ffff041224 */ /* 0x000fe400078e0008 */
[----:B------:R-:W-:Y:S04]  /*13b70*/  @P5 STG.E desc[UR20][R6.64+0x24], R93 ;  /* 0x0000245d06005986 */ /* 0x000fe8000c101914 */
[----:B------:R-:W-:Y:S01]  /*13b80*/  @P0 STG.E desc[UR20][R8.64+0x20], R13 ;  /* 0x0000200d08000986 */ /* 0x000fe2000c101914 */
[C---:B------:R-:W-:Y:S01]  /*13b90*/  ISETP.GT.AND P0, PT, R0.reuse, 0x10, P2 ;  /* 0x000000100000780c */ /* 0x040fe20001704270 */
[----:B-1----:R-:W-:Y:S01]  /*13ba0*/  @P1 IMAD.MOV.U32 R5, RZ, RZ, R9 ;  /* 0x000000ffff051224 */ /* 0x002fe200078e0009 */
[----:B------:R-:W-:-:S02]  /*13bb0*/  ISETP.GT.AND P4, PT, R0, 0x10, P3 ;  /* 0x000000100000780c */ /* 0x000fc40001f84270 */
[C---:B------:R-:W-:Y:S02]  /*13bc0*/  ISETP.GT.AND P5, PT, R0.reuse, 0x11, P3 ;  /* 0x000000110000780c */ /* 0x040fe40001fa4270 */
[----:B------:R1:W-:Y:S01]  /*13bd0*/  @P1 STG.E desc[UR20][R4.64+0x24], R95 ;  /* 0x0000245f04001986 */ /* 0x0003e2000c101914 */
[----:B------:R-:W-:Y:S01]  /*13be0*/  ISETP.GT.AND P1, PT, R0, 0x11, P2 ;  /* 0x000000110000780c */ /* 0x000fe20001724270 */
[----:B------:R-:W-:Y:S01]  /*13bf0*/  FMUL R15, R96, UR11 ;  /* 0x0000000b600f7c20 */ /* 0x000fe20008400000 */
[----:B------:R-:W-:Y:S01]  /*13c00*/  FMUL R97, R97, UR11 ;  /* 0x0000000b61617c20 */ /* 0x000fe20008400000 */
[----:B------:R-:W-:Y:S01]  /*13c10*/  FMUL R11, R98, UR11 ;  /* 0x0000000b620b7c20 */ /* 0x000fe20008400000 */
[----:B------:R-:W-:Y:S02]  /*13c20*/  FMUL R99, R99, UR11 ;  /* 0x0000000b63637c20 */ /* 0x000fe40008400000 */
[----:B------:R-:W-:Y:S02]  /*13c30*/  F2FP.TF32.F32.PACK_B R15, R15 ;  /* 0x0000000fff0f723e */ /* 0x000fe400024050ff */
[----:B------:R-:W-:-:S02]  /*13c40*/  F2FP.TF32.F32.PACK_B R97, R97 ;  /* 0x00000061ff61723e */ /* 0x000fc400024050ff */
[----:B------:R-:W-:Y:S01]  /*13c50*/  F2FP.TF32.F32.PACK_B R11, R11 ;  /* 0x0000000bff0b723e */ /* 0x000fe200024050ff */
[----:B-1----:R-:W-:Y:S01]  /*13c60*/  @P0 IMAD.MOV.U32 R4, RZ, RZ, R8 ;  /* 0x000000ffff040224 */ /* 0x002fe200078e0008 */
[----:B------:R-:W-:Y:S01]  /*13c70*/  @P0 MOV R5, R9 ;  /* 0x0000000900050202 */ /* 0x000fe20000000f00 */
[----:B------:R-:W-:Y:S01]  /*13c80*/  @P4 STG.E desc[UR20][R6.64+0x40], R15 ;  /* 0x0000400f06004986 */ /* 0x000fe2000c101914 */
[----:B------:R-:W-:-:S03]  /*13c90*/  F2FP.TF32.F32.PACK_B R99, R99 ;  /* 0x00000063ff63723e */ /* 0x000fc600024050ff */
[----:B------:R-:W-:Y:S04]  /*13ca0*/  @P5 STG.E desc[UR20][R6.64+0x44], R97 ;  /* 0x0000446106005986 */ /* 0x000fe8000c101914 */
[----:B------:R1:W-:Y:S01]  /*13cb0*/  @P0 STG.E desc[UR20][R4.64+0x40], R11 ;  /* 0x0000400b04000986 */ /* 0x0003e2000c101914 */
[C---:B------:R-:W-:Y:S02]  /*13cc0*/  ISETP.GT.AND P0, PT, R0.reuse, 0x18, P2 ;  /* 0x000000180000780c */ /* 0x040fe40001704270 */
[C---:B------:R-:W-:Y:S02]  /*13cd0*/  ISETP.GT.AND P4, PT, R0.reuse, 0x18, P3 ;  /* 0x000000180000780c */ /* 0x040fe40001f84270 */
[----:B------:R-:W-:Y:S01]  /*13ce0*/  ISETP.GT.AND P5, PT, R0, 0x19, P3 ;  /* 0x000000190000780c */ /* 0x000fe20001fa4270 */
[----:B-1----:R-:W-:-:S02]  /*13cf0*/  @P1 IMAD.MOV.U32 R4, RZ, RZ, R8 ;  /* 0x000000ffff041224 */ /* 0x002fc400078e0008 */
[----:B------:R-:W-:Y:S02]  /*13d00*/  @P1 IMAD.MOV.U32 R5, RZ, RZ, R9 ;  /* 0x000000ffff051224 */ /* 0x000fe400078e0009 */
[----:B------:R-:W-:Y:S01]  /*13d10*/  FMUL R13, R100, UR11 ;  /* 0x0000000b640d7c20 */ /* 0x000fe20008400000 */
[----:B------:R-:W-:Y:S02]  /*13d20*/  FMUL R101, R101, UR11 ;  /* 0x0000000b65657c20 */ /* 0x000fe40008400000 */
[----:B------:R1:W-:Y:S01]  /*13d30*/  @P1 STG.E desc[UR20][R4.64+0x44], R99 ;  /* 0x0000446304001986 */ /* 0x0003e2000c101914 */
[----:B------:R-:W-:Y:S01]  /*13d40*/  ISETP.GT.AND P1, PT, R0, 0x19, P2 ;  /* 0x000000190000780c */ /* 0x000fe20001724270 */
[----:B------:R-:W-:Y:S01]  /*13d50*/  FMUL R15, R102, UR11 ;  /* 0x0000000b660f7c20 */ /* 0x000fe20008400000 */
[----:B------:R-:W-:Y:S02]  /*13d60*/  F2FP.TF32.F32.PACK_B R13, R13 ;  /* 0x0000000dff0d723e */ /* 0x000fe400024050ff */
[----:B------:R-:W-:Y:S01]  /*13d70*/  F2FP.TF32.F32.PACK_B R101, R101 ;  /* 0x00000065ff65723e */ /* 0x000fe200024050ff */
[----:B------:R-:W-:Y:S01]  /*13d80*/  FMUL R103, R103, UR11 ;  /* 0x0000000b67677c20 */ /* 0x000fe20008400000 */
[----:B------:R-:W-:Y:S01]  /*13d90*/  F2FP.TF32.F32.PACK_B R15, R15 ;  /* 0x0000000fff0f723e */ /* 0x000fe200024050ff */
[----:B------:R-:W-:Y:S01]  /*13da0*/  @P4 STG.E desc[UR20][R6.64+0x60], R13 ;  /* 0x0000600d06004986 */ /* 0x000fe2000c101914 */
[----:B-1----:R-:W-:-:S02]  /*13db0*/  @P0 IMAD.MOV.U32 R4, RZ, RZ, R8 ;  /* 0x000000ffff040224 */ /* 0x002fc400078e0008 */
[----:B------:R-:W-:Y:S01]  /*13dc0*/  @P0 IMAD.MOV.U32 R5, RZ, RZ, R9 ;  /* 0x000000ffff050224 */ /* 0x000fe200078e0009 */
[----:B------:R-:W-:Y:S01]  /*13dd0*/  @P5 STG.E desc[UR20][R6.64+0x64], R101 ;  /* 0x0000646506005986 */ /* 0x000fe2000c101914 */
[----:B------:R-:W-:-:S03]  /*13de0*/  F2FP.TF32.F32.PACK_B R103, R103 ;  /* 0x00000067ff67723e */ /* 0x000fc600024050ff */
[----:B------:R1:W-:Y:S01]  /*13df0*/  @P0 STG.E desc[UR20][R4.64+0x60], R15 ;  /* 0x0000600f04000986 */ /* 0x0003e2000c101914 */
[C---:B------:R-:W-:Y:S02]  /*13e00*/  ISETP.GT.AND P0, PT, R0.reuse, 0x20, P2 ;  /* 0x000000200000780c */ /* 0x040fe40001704270 */
[C---:B------:R-:W-:Y:S02]  /*13e10*/  ISETP.GT.AND P4, PT, R0.reuse, 0x20, P3 ;  /* 0x000000200000780c */ /* 0x040fe40001f84270 */
[----:B------:R-:W-:Y:S01]  /*13e20*/  ISETP.GT.AND P5, PT, R0, 0x21, P3 ;  /* 0x000000210000780c */ /* 0x000fe20001fa4270 */
[----:B-1----:R-:W-:Y:S02]  /*13e30*/  @P1 IMAD.MOV.U32 R4, RZ, RZ, R8 ;  /* 0x000000ffff041224 */ /* 0x002fe400078e0008 */
[----:B------:R-:W-:Y:S02]  /*13e40*/  @P1 IMAD.MOV.U32 R5, RZ, RZ, R9 ;  /* 0x000000ffff051224 */ /* 0x000fe400078e0009 */
[----:B------:R-:W-:Y:S01]  /*13e50*/  FMUL R11, R104, UR11 ;  /* 0x0000000b680b7c20 */ /* 0x000fe20008400000 */
[----:B------:R-:W-:-:S02]  /*13e60*/  FMUL R105, R105, UR11 ;  /* 0x0000000b69697c20 */ /* 0x000fc40008400000 */
        /* <DEDUP_REMOVED lines=8> */
[----:B-1----:R-:W-:Y:S02]  /*13ef0*/  @P0 IMAD.MOV.U32 R4, RZ, RZ, R8 ;  /* 0x000000ffff040224 */ /* 0x002fe400078e0008 */
        /* <DEDUP_REMOVED lines=107> */
[----:B------:R-:W-:Y:S01]  /*145b0*/  FMUL R11, R128, UR11 ;  /* 0x0000000b800b7c20 */ /* 0x000fe20008400000 */
[----:B-1----:R-:W-:Y:S02]  /*145c0*/  @P1 IMAD.MOV.U32 R4, RZ, RZ, R8 ;  /* 0x000000ffff041224 */ /* 0x002fe400078e0008 */
[----:B------:R-:W-:Y:S02]  /*145d0*/  @P1 IMAD.MOV.U32 R5, RZ, RZ, R9 ;  /* 0x000000ffff051224 */ /* 0x000fe400078e0009 */
[----:B------:R-:W-:Y:S01]  /*145e0*/  FMUL R129, R129, UR11 ;  /* 0x0000000b81817c20 */ /* 0x000fe20008400000 */
[----:B------:R-:W-:-:S02]  /*145f0*/  FMUL R13, R130, UR11 ;  /* 0x0000000b820d7c20 */ /* 0x000fc40008400000 */
[----:B------:R1:W-:Y:S01]  /*14600*/  @P1 STG.E desc[UR20][R4.64+0x124], R127 ;  /* 0x0001247f04001986 */ /* 0x0003e2000c101914 */
[C---:B------:R-:W-:Y:S02]  /*14610*/  ISETP.GT.AND P1, PT, R0.reuse, 0x51, P2 ;  /* 0x000000510000780c */ /* 0x040fe40001724270 */
        /* <DEDUP_REMOVED lines=8> */
[----:B------:R-:W-:-:S02]  /*146a0*/  ISETP.GT.AND P4, PT, R0, 0x58, P3 ;  /* 0x000000580000780c */ /* 0x000fc40001f84270 */
[----:B------:R-:W-:Y:S01]  /*146b0*/  ISETP.GT.AND P5, PT, R0, 0x59, P3 ;  /* 0x000000590000780c */ /* 0x000fe20001fa4270 */
[----:B------:R1:W-:Y:S01]  /*146c0*/  @P0 STG.E desc[UR20][R4.64+0x140], R13 ;  /* 0x0001400d04000986 */ /* 0x0003e2000c101914 */
[----:B------:R-:W-:Y:S01]  /*146d0*/  F2FP.TF32.F32.PACK_B R131, R131 ;  /* 0x00000083ff83723e */ /* 0x000fe200024050ff */
[----:B------:R-:W-:Y:S01]  /*146e0*/  FMUL R15, R132, UR11 ;  /* 0x0000000b840f7c20 */ /* 0x000fe20008400000 */
[----:B------:R-:W-:Y:S01]  /*146f0*/  ISETP.GT.AND P0, PT, R0, 0x58, P2 ;  /* 0x000000580000780c */ /* 0x000fe20001704270 */
[----:B------:R-:W-:Y:S01]  /*14700*/  FMUL R133, R133, UR11 ;  /* 0x0000000b85857c20 */ /* 0x000fe20008400000 */
[----:B-1----:R-:W-:Y:S02]  /*14710*/  @P1 IMAD.MOV.U32 R4, RZ, RZ, R8 ;  /* 0x000000ffff041224 */ /* 0x002fe400078e0008 */
[----:B------:R-:W-:Y:S01]  /*14720*/  @P1 IMAD.MOV.U32 R5, RZ, RZ, R9 ;  /* 0x000000ffff051224 */ /* 0x000fe200078e0009 */
[----:B------:R-:W-:Y:S01]  /*14730*/  F2FP.TF32.F32.PACK_B R15, R15 ;  /* 0x0000000fff0f723e */ /* 0x000fe200024050ff */
[----:B------:R-:W-:Y:S01]  /*14740*/  FMUL R11, R134, UR11 ;  /* 0x0000000b860b7c20 */ /* 0x000fe20008400000 */
[----:B------:R-:W-:-:S02]  /*14750*/  F2FP.TF32.F32.PACK_B R133, R133 ;  /* 0x00000085ff85723e */ /* 0x000fc400024050ff */
[----:B------:R1:W-:Y:S01]  /*14760*/  @P1 STG.E desc[UR20][R4.64+0x144], R131 ;  /* 0x0001448304001986 */ /* 0x0003e2000c101914 */
[----:B------:R-:W-:-:S03]  /*14770*/  ISETP.GT.AND P1, PT, R0, 0x59, P2 ;  /* 0x000000590000780c */ /* 0x000fc60001724270 */
[----:B------:R2:W-:Y:S01]  /*14780*/  @P4 STG.E desc[UR20][R6.64+0x160], R15 ;  /* 0x0001600f06004986 */ /* 0x0005e2000c101914 */
[C---:B------:R-:W-:Y:S01]  /*14790*/  ISETP.GT.AND P4, PT, R0.reuse, 0x60, P2 ;  /* 0x000000600000780c */ /* 0x040fe20001784270 */
[----:B------:R-:W-:Y:S01]  /*147a0*/  FMUL R135, R135, UR11 ;  /* 0x0000000b87877c20 */ /* 0x000fe20008400000 */
[----:B------:R-:W-:Y:S01]  /*147b0*/  F2FP.TF32.F32.PACK_B R11, R11 ;  /* 0x0000000bff0b723e */ /* 0x000fe200024050ff */
[----:B------:R-:W-:Y:S01]  /*147c0*/  @P5 STG.E desc[UR20][R6.64+0x164], R133 ;  /* 0x0001648506005986 */ /* 0x000fe2000c101914 */
[C---:B------:R-:W-:Y:S01]  /*147d0*/  ISETP.GT.AND P5, PT, R0.reuse, 0x60, P3 ;  /* 0x000000600000780c */ /* 0x040fe20001fa4270 */
[----:B-1----:R-:W-:Y:S02]  /*147e0*/  @P0 IMAD.MOV.U32 R4, RZ, RZ, R8 ;  /* 0x000000ffff040224 */ /* 0x002fe400078e0008 */
[----:B------:R-:W-:Y:S01]  /*147f0*/  @P0 IMAD.MOV.U32 R5, RZ, RZ, R9 ;  /* 0x000000ffff050224 */ /* 0x000fe200078e0009 */
[----:B------:R-:W-:Y:S01]  /*14800*/  ISETP.GT.AND P6, PT, R0, 0x61, P3 ;  /* 0x000000610000780c */ /* 0x000fe20001fc4270 */
[----:B------:R-:W-:Y:S01]  /*14810*/  FMUL R13, R136, UR11 ;  /* 0x0000000b880d7c20 */ /* 0x000fe20008400000 */
[----:B------:R-:W-:Y:S01]  /*14820*/  FMUL R137, R137, UR11 ;  /* 0x0000000b89897c20 */ /* 0x000fe20008400000 */
[----:B------:R-:W-:Y:S01]  /*14830*/  F2FP.TF32.F32.PACK_B R135, R135 ;  /* 0x00000087ff87723e */ /* 0x000fe200024050ff */
[----:B------:R1:W-:Y:S01]  /*14840*/  @P0 STG.E desc[UR20][R4.64+0x160], R11 ;  /* 0x0001600b04000986 */ /* 0x0003e2000c101914 */
[----:B--2---:R-:W-:Y:S01]  /*14850*/  FMUL R15, R138, UR11 ;  /* 0x0000000b8a0f7c20 */ /* 0x004fe20008400000 */
[----:B------:R-:W-:-:S02]  /*14860*/  F2FP.TF32.F32.PACK_B R13, R13 ;  /* 0x0000000dff0d723e */ /* 0x000fc400024050ff */
[----:B------:R-:W-:Y:S02]  /*14870*/  ISETP.GT.AND P0, PT, R0, 0x61, P2 ;  /* 0x000000610000780c */ /* 0x000fe40001704270 */
[----:B------:R-:W-:Y:S01]  /*14880*/  F2FP.TF32.F32.PACK_B R137, R137 ;  /* 0x00000089ff89723e */ /* 0x000fe200024050ff */
[----:B-1----:R-:W-:Y:S02]  /*14890*/  @P1 IMAD.MOV.U32 R4, RZ, RZ, R8 ;  /* 0x000000ffff041224 */ /* 0x002fe400078e0008 */
[----:B------:R-:W-:Y:S01]  /*148a0*/  @P1 IMAD.MOV.U32 R5, RZ, RZ, R9 ;  /* 0x000000ffff051224 */ /* 0x000fe200078e0009 */
[----:B------:R-:W-:-:S04]  /*148b0*/  F2FP.TF32.F32.PACK_B R15, R15 ;  /* 0x0000000fff0f723e */ /* 0x000fc800024050ff */
[----:B------:R1:W-:Y:S01]  /*148c0*/  @P1 STG.E desc[UR20][R4.64+0x164], R135 ;  /* 0x0001648704001986 */ /* 0x0003e2000c101914 */
[----:B------:R-:W-:-:S03]  /*148d0*/  FMUL R139, R139, UR11 ;  /* 0x0000000b8b8b7c20 */ /* 0x000fc60008400000 */
[----:B------:R2:W-:Y:S01]  /*148e0*/  @P5 STG.E desc[UR20][R6.64+0x180], R13 ;  /* 0x0001800d06005986 */ /* 0x0005e2000c101914 */
[----:B------:R-:W-:-:S03]  /*148f0*/  ISETP.GT.AND P5, PT, R0, 0x68, P2 ;  /* 0x000000680000780c */ /* 0x000fc600017a4270 */
[----:B------:R-:W-:Y:S01]  /*14900*/  @P6 STG.E desc[UR20][R6.64+0x184], R137 ;  /* 0x0001848906006986 */ /* 0x000fe2000c101914 */
[----:B-1----:R-:W-:Y:S02]  /*14910*/  @P4 IMAD.MOV.U32 R4, RZ, RZ, R8 ;  /* 0x000000ffff044224 */ /* 0x002fe400078e0008 */
[----:B------:R-:W-:Y:S01]  /*14920*/  @P4 IMAD.MOV.U32 R5, RZ, RZ, R9 ;  /* 0x000000ffff054224 */ /* 0x000fe200078e0009 */
[----:B------:R-:W-:-:S04]  /*14930*/  ISETP.GT.AND P1, PT, R0, 0x68, P3 ;  /* 0x000000680000780c */ /* 0x000fc80001f24270 */
[----:B------:R1:W-:Y:S01]  /*14940*/  @P4 STG.E desc[UR20][R4.64+0x180], R15 ;  /* 0x0001800f04004986 */ /* 0x0003e2000c101914 */
[----:B------:R-:W-:Y:S01]  /*14950*/  ISETP.GT.AND P4, PT, R0, 0x69, P3 ;  /* 0x000000690000780c */ /* 0x000fe20001f84270 */
[----:B------:R-:W-:Y:S01]  /*14960*/  FMUL R11, R140, UR11 ;  /* 0x0000000b8c0b7c20 */ /* 0x000fe20008400000 */
[----:B------:R-:W-:Y:S01]  /*14970*/  ISETP.GT.AND P6, PT, R0, 0x69, P2 ;  /* 0x000000690000780c */ /* 0x000fe200017c4270 */
[----:B------:R-:W-:Y:S01]  /*14980*/  FMUL R141, R141, UR11 ;  /* 0x0000000b8d8d7c20 */ /* 0x000fe20008400000 */
[----:B------:R-:W-:Y:S01]  /*14990*/  F2FP.TF32.F32.PACK_B R139, R139 ;  /* 0x0000008bff8b723e */ /* 0x000fe200024050ff */
[----:B--2---:R-:W-:Y:S01]  /*149a0*/  FMUL R13, R142, UR11 ;  /* 0x0000000b8e0d7c20 */ /* 0x004fe20008400000 */
[----:B------:R-:W-:Y:S01]  /*149b0*/  F2FP.TF32.F32.PACK_B R11, R11 ;  /* 0x0000000bff0b723e */ /* 0x000fe200024050ff */
[----:B-1----:R-:W-:Y:S02]  /*149c0*/  @P0 IMAD.MOV.U32 R4, RZ, RZ, R8 ;  /* 0x000000ffff040224 */ /* 0x002fe400078e0008 */
[----:B------:R-:W-:Y:S01]  /*149d0*/  @P0 IMAD.MOV.U32 R5, RZ, RZ, R9 ;  /* 0x000000ffff050224 */ /* 0x000fe200078e0009 */
[----:B------:R-:W-:Y:S01]  /*149e0*/  F2FP.TF32.F32.PACK_B R141, R141 ;  /* 0x0000008dff8d723e */ /* 0x000fe200024050ff */
[----:B------:R-:W-:Y:S01]  /*149f0*/  FMUL R143, R143, UR11 ;  /* 0x0000000b8f8f7c20 */ /* 0x000fe20008400000 */
[----:B------:R-:W-:-:S02]  /*14a00*/  F2FP.TF32.F32.PACK_B R13, R13 ;  /* 0x0000000dff0d723e */ /* 0x000fc400024050ff */
[----:B------:R1:W-:Y:S02]  /*14a10*/  @P0 STG.E desc[UR20][R4.64+0x184], R139 ;  /* 0x0001848b04000986 */ /* 0x0003e4000c101914 */
[----:B------:R-:W-:Y:S02]  /*14a20*/  F2FP.TF32.F32.PACK_B R143, R143 ;  /* 0x0000008fff8f723e */ /* 0x000fe400024050ff */
[----:B------:R-:W-:Y:S04]  /*14a30*/  @P1 STG.E desc[UR20][R6.64+0x1a0], R11 ;  /* 0x0001a00b06001986 */ /* 0x000fe8000c101914 */
[----:B------:R-:W-:Y:S01]  /*14a40*/  @P4 STG.E desc[UR20][R6.64+0x1a4], R141 ;  /* 0x0001a48d06004986 */ /* 0x000fe2000c101914 */
[----:B-1----:R-:W-:Y:S02]  /*14a50*/  @P5 IMAD.MOV.U32 R4, RZ, RZ, R8 ;  /* 0x000000ffff045224 */ /* 0x002fe400078e0008 */
[----:B------:R-:W-:-:S05]  /*14a60*/  @P5 IMAD.MOV.U32 R5, RZ, RZ, R9 ;  /* 0x000000ffff055224 */ /* 0x000fca00078e0009 */
[----:B------:R1:W-:Y:S01]  /*14a70*/  @P5 STG.E desc[UR20][R4.64+0x1a0], R13 ;  /* 0x0001a00d04005986 */ /* 0x0003e2000c101914 */
[----:B------:R-:W-:Y:S01]  /*14a80*/  ISETP.GT.AND P5, PT, R0, 0x71, P3 ;  /* 0x000000710000780c */ /* 0x000fe20001fa4270 */
[----:B------:R-:W-:Y:S01]  /*14a90*/  FMUL R145, R145, UR11 ;  /* 0x0000000b91917c20 */ /* 0x000fe20008400000 */
[----:B-1----:R-:W-:Y:S02]  /*14aa0*/  @P6 IMAD.MOV.U32 R4, RZ, RZ, R8 ;  /* 0x000000ffff046224 */ /* 0x002fe400078e0008 */
[----:B------:R-:W-:-:S05]  /*14ab0*/  @P6 IMAD.MOV.U32 R5, RZ, RZ, R9 ;  /* 0x000000ffff056224 */ /* 0x000fca00078e0009 */
[----:B------:R1:W-:Y:S01]  /*14ac0*/  @P6 STG.E desc[UR20][R4.64+0x1a4], R143 ;  /* 0x0001a48f04006986 */ /* 0x0003e2000c101914 */
[C---:B------:R-:W-:Y:S02]  /*14ad0*/  ISETP.GT.AND P6, PT, R0.reuse, 0x70, P2 ;  /* 0x000000700000780c */ /* 0x040fe400017c4270 */
[----:B------:R-:W-:Y:S02]  /*14ae0*/  ISETP.GT.AND P4, PT, R0, 0x70, P3 ;  /* 0x000000700000780c */ /* 0x000fe40001f84270 */
[----:B------:R-:W-:Y:S01]  /*14af0*/  F2FP.TF32.F32.PACK_B R145, R145 ;  /* 0x00000091ff91723e */ /* 0x000fe200024050ff */
[----:B------:R-:W-:Y:S01]  /*14b00*/  FMUL R11, R144, UR11 ;  /* 0x0000000b900b7c20 */ /* 0x000fe20008400000 */
[----:B------:R-:W-:-:S03]  /*14b10*/  FMUL R15, R146, UR11 ;  /* 0x0000000b920f7c20 */ /* 0x000fc60008400000 */
[----:B------:R-:W-:Y:S01]  /*14b20*/  @P5 STG.E desc[UR20][R6.64+0x1c4], R145 ;  /* 0x0001c49106005986 */ /* 0x000fe2000c101914 */
[----:B------:R-:W-:Y:S02]  /*14b30*/  ISETP.GT.AND P5, PT, R0, 0x71, P2 ;  /* 0x000000710000780c */ /* 0x000fe400017a4270 */
[----:B------:R-:W-:Y:S01]  /*14b40*/  F2FP.TF32.F32.PACK_B R11, R11 ;  /* 0x0000000bff0b723e */ /* 0x000fe200024050ff */
[----:B-1----:R-:W-:Y:S01]  /*14b50*/  @P6 IMAD.MOV.U32 R4, RZ, RZ, R8 ;  /* 0x000000ffff046224 */ /* 0x002fe200078e0008 */
[----:B------:R-:W-:Y:S01]  /*14b60*/  F2FP.TF32.F32.PACK_B R15, R15 ;  /* 0x0000000fff0f723e */ /* 0x000fe200024050ff */
[----:B------:R-:W-:Y:S02]  /*14b70*/  @P6 IMAD.MOV.U32 R5, RZ, RZ, R9 ;  /* 0x000000ffff056224 */ /* 0x000fe400078e0009 */
[----:B------:R-:W-:Y:S01]  /*14b80*/  @P4 STG.E desc[UR20][R6.64+0x1c0], R11 ;  /* 0x0001c00b06004986 */ /* 0x000fe2000c101914 */
[----:B------:R-:W-:-:S03]  /*14b90*/  FMUL R147, R147, UR11 ;  /* 0x0000000b93937c20 */ /* 0x000fc60008400000 */
[----:B------:R1:W-:Y:S01]  /*14ba0*/  @P6 STG.E desc[UR20][R4.64+0x1c0], R15 ;  /* 0x0001c00f04006986 */ /* 0x0003e2000c101914 */
[C---:B------:R-:W-:Y:S02]  /*14bb0*/  ISETP.GT.AND P4, PT, R0.reuse, 0x78, P3 ;  /* 0x000000780000780c */ /* 0x040fe40001f84270 */
[C---:B------:R-:W-:Y:S02]  /*14bc0*/  ISETP.GT.AND P3, PT, R0.reuse, 0x79, P3 ;  /* 0x000000790000780c */ /* 0x040fe40001f64270 */
[----:B------:R-:W-:Y:S02]  /*14bd0*/  ISETP.GT.AND P6, PT, R0, 0x78, P2 ;  /* 0x000000780000780c */ /* 0x000fe400017c4270 */
[----:B------:R-:W-:Y:S01]  /*14be0*/  F2FP.TF32.F32.PACK_B R147, R147 ;  /* 0x00000093ff93723e */ /* 0x000fe200024050ff */
[----:B-1----:R-:W-:Y:S01]  /*14bf0*/  IMAD.U32 R5, RZ, RZ, UR14 ;  /* 0x0000000eff057e24 */ /* 0x002fe2000f8e00ff */
[----:B------:R-:W-:-:S03]  /*14c00*/  ISETP.GT.AND P1, PT, R14, 0xc0, PT ;  /* 0x000000c00e00780c */ /* 0x000fc60003f24270 */
[----:B------:R-:W-:-:S04]  /*14c10*/  IMAD.WIDE.U32 R4, R5, 0x300, R2 ;  /* 0x0000030005047825 */ /* 0x000fc800078e0002 */
[----:B------:R-:W-:Y:S01]  /*14c20*/  FMUL R149, R149, UR11 ;  /* 0x0000000b95957c20 */ /* 0x000fe20008400000 */
[----:B------:R-:W-:Y:S02]  /*14c30*/  @P5 IMAD.MOV.U32 R2, RZ, RZ, R8 ;  /* 0x000000ffff025224 */ /* 0x000fe400078e0008 */
[----:B------:R-:W-:Y:S01]  /*14c40*/  @P5 IMAD.MOV.U32 R3, RZ, RZ, R9 ;  /* 0x000000ffff035224 */ /* 0x000fe200078e0009 */
[----:B------:R-:W-:Y:S01]  /*14c50*/  ISETP.GT.AND P2, PT, R0, 0x79, P2 ;  /* 0x000000790000780c */ /* 0x000fe20001744270 */
[----:B------:R-:W-:Y:S01]  /*14c60*/  FMUL R17, R148, UR11 ;  /* 0x0000000b94117c20 */ /* 0x000fe20008400000 */
[----:B------:R-:W-:Y:S02]  /*14c70*/  FMUL R13, R150, UR11 ;  /* 0x0000000b960d7c20 */ /* 0x000fe40008400000 */
[----:B------:R1:W-:Y:S01]  /*14c80*/  @P5 STG.E desc[UR20][R2.64+0x1c4], R147 ;  /* 0x0001c49302005986 */ /* 0x0003e2000c101914 */
[----:B------:R-:W-:Y:S01]  /*14c90*/  ISETP.GT.AND P5, PT, R0, RZ, P1 ;  /* 0x000000ff0000720c */ /* 0x000fe20000fa4270 */
[----:B------:R-:W-:Y:S01]  /*14ca0*/  FMUL R151, R151, UR11 ;  /* 0x0000000b97977c20 */ /* 0x000fe20008400000 */
[----:B------:R-:W-:Y:S01]  /*14cb0*/  F2FP.TF32.F32.PACK_B R149, R149 ;  /* 0x00000095ff95723e */ /* 0x000fe200024050ff */
[----:B------:R-:W-:Y:S01]  /*14cc0*/  UIMAD UR6, UR15, 0x300, URZ ;  /* 0x000003000f0678a4 */ /* 0x000fe2000f8e023f */
[----:B------:R-:W-:Y:S01]  /*14cd0*/  FMUL R19, R24, UR11 ;  /* 0x0000000b18137c20 */ /* 0x000fe20008400000 */
[----:B------:R-:W-:-:S02]  /*14ce0*/  F2FP.TF32.F32.PACK_B R17, R17 ;  /* 0x00000011ff11723e */ /* 0x000fc400024050ff */
[----:B------:R-:W-:Y:S01]  /*14cf0*/  F2FP.TF32.F32.PACK_B R13, R13 ;  /* 0x0000000dff0d723e */ /* 0x000fe200024050ff */
[----:B------:R-:W-:Y:S01]  /*14d00*/  @P3 STG.E desc[UR20][R6.64+0x1e4], R149 ;  /* 0x0001e49506003986 */ /* 0x000fe2000c101914 */
[----:B------:R-:W-:Y:S01]  /*14d10*/  F2FP.TF32.F32.PACK_B R151, R151 ;  /* 0x00000097ff97723e */ /* 0x000fe200024050ff */
[----:B-1----:R-:W-:Y:S01]  /*14d20*/  @P6 IMAD.MOV.U32 R2, RZ, RZ, R8 ;  /* 0x000000ffff026224 */ /* 0x002fe200078e0008 */
[----:B------:R-:W-:Y:S01]  /*14d30*/  ISETP.GT.AND P3, PT, R0, 0x1, P1 ;  /* 0x000000010000780c */ /* 0x000fe20000f64270 */
[----:B------:R-:W-:Y:S01]  /*14d40*/  @P6 IMAD.MOV.U32 R3, RZ, RZ, R9 ;  /* 0x000000ffff036224 */ /* 0x000fe200078e0009 */
[----:B------:R-:W-:Y:S01]  /*14d50*/  F2FP.TF32.F32.PACK_B R19, R19 ;  /* 0x00000013ff13723e */ /* 0x000fe200024050ff */
[----:B------:R-:W-:Y:S01]  /*14d60*/  VIADD R5, R5, UR6 ;  /* 0x0000000605057c36 */ /* 0x000fe20008000000 */
[----:B------:R-:W-:Y:S01]  /*14d70*/  ISETP.GT.AND P0, PT, R14, 0xc8, PT ;  /* 0x000000c80e00780c */ /* 0x000fe20003f04270 */
[----:B------:R1:W-:Y:S04]  /*14d80*/  @P4 STG.E desc[UR20][R6.64+0x1e0], R17 ;  /* 0x0001e01106004986 */ /* 0x0003e8000c101914 */
[----:B------:R2:W-:Y:S01]  /*14d90*/  @P6 STG.E desc[UR20][R2.64+0x1e0], R13 ;  /* 0x0001e00d02006986 */ /* 0x0005e2000c101914 */
[----:B------:R-:W-:-:S03]  /*14da0*/  FMUL R25, R25, UR11 ;  /* 0x0000000b19197c20 */ /* 0x000fc60008400000 */
[----:B------:R-:W-:Y:S04]  /*14db0*/  @P2 STG.E desc[UR20][R8.64+0x1e4], R151 ;  /* 0x0001e49708002986 */ /* 0x000fe8000c101914 */
[----:B------:R-:W-:Y:S01]  /*14dc0*/  @P5 STG.E desc[UR20][R4.64], R19 ;  /* 0x0000001304005986 */ /* 0x000fe2000c101914 */
[C---:B------:R-:W-:Y:S02]  /*14dd0*/  ISETP.GT.AND P5, PT, R0.reuse, 0x1, P0 ;  /* 0x000000010000780c */ /* 0x040fe400007a4270 */
[----:B------:R-:W-:Y:S02]  /*14de0*/  ISETP.GT.AND P2, PT, R0, RZ, P0 ;  /* 0x000000ff0000720c */ /* 0x000fe40000744270 */
[----:B-1----:R-:W-:Y:S01]  /*14df0*/  IADD3 R6, P4, R4, UR9, RZ ;  /* 0x0000000904067c10 */ /* 0x002fe2000ff9e0ff */
[----:B--2---:R-:W-:Y:S01]  /*14e00*/  @P3 IMAD.MOV.U32 R2, RZ, RZ, R4 ;  /* 0x000000ffff023224 */ /* 0x004fe200078e0004 */
[----:B------:R-:W-:Y:S01]  /*14e10*/  F2FP.TF32.F32.PACK_B R25, R25 ;  /* 0x00000019ff19723e */ /* 0x000fe200024050ff */
[----:B------:R-:W-:Y:S01]  /*14e20*/  @P3 IMAD.MOV.U32 R3, RZ, RZ, R5 ;  /* 0x000000ffff033224 */ /* 0x000fe200078e0005 */
[----:B------:R-:W-:Y:S01]  /*14e30*/  ISETP.GT.AND P6, PT, R0, 0x8, P1 ;  /* 0x000000080000780c */ /* 0x000fe20000fc4270 */
[----:B------:R-:W-:Y:S01]  /*14e40*/  FMUL R21, R26, UR11 ;  /* 0x0000000b1a157c20 */ /* 0x000fe20008400000 */
[----:B------:R-:W-:Y:S01]  /*14e50*/  FMUL R27, R27, UR11 ;  /* 0x0000000b1b1b7c20 */ /* 0x000fe20008400000 */
[----:B------:R-:W-:Y:S01]  /*14e60*/  IADD3.X R7, R5, UR8, RZ, P4, !PT ;  /* 0x0000000805077c10 */ /* 0x000fe2000a7fe4ff */
[----:B------:R1:W-:Y:S01]  /*14e70*/  @P3 STG.E desc[UR20][R2.64+0x4], R25 ;  /* 0x0000041902003986 */ /* 0x0003e2000c101914 */
[----:B------:R-:W-:-:S02]  /*14e80*/  ISETP.GT.AND P3, PT, R0, 0x9, P1 ;  /* 0x000000090000780c */ /* 0x000fc40000f64270 */
[----:B------:R-:W-:Y:S01]  /*14e90*/  F2FP.TF32.F32.PACK_B R21, R21 ;  /* 0x00000015ff15723e */ /* 0x000fe200024050ff */
[----:B------:R-:W-:Y:S01]  /*14ea0*/  FMUL R23, R28, UR11 ;  /* 0x0000000b1c177c20 */ /* 0x000fe20008400000 */
[----:B------:R-:W-:-:S03]  /*14eb0*/  F2FP.TF32.F32.PACK_B R27, R27 ;  /* 0x0000001bff1b723e */ /* 0x000fc600024050ff */
[----:B------:R-:W-:Y:S01]  /*14ec0*/  @P2 STG.E desc[UR20][R6.64], R21 ;  /* 0x0000001506002986 */ /* 0x000fe2000c101914 */
[----:B-1----:R-:W-:Y:S02]  /*14ed0*/  @P5 IMAD.MOV.U32 R2, RZ, RZ, R6 ;  /* 0x000000ffff025224 */ /* 0x002fe400078e0006 */
[----:B------:R-:W-:Y:S01]  /*14ee0*/  @P5 IMAD.MOV.U32 R3, RZ, RZ, R7 ;  /* 0x000000ffff035224 */ /* 0x000fe200078e0007 */
[C---:B------:R-:W-:Y:S01]  /*14ef0*/  ISETP.GT.AND P2, PT, R0.reuse, 0x8, P0 ;  /* 0x000000080000780c */ /* 0x040fe20000744270 */
[----:B------:R-:W-:Y:S01]  /*14f00*/  FMUL R29, R29, UR11 ;  /* 0x0000000b1d1d7c20 */ /* 0x000fe20008400000 */
[----:B------:R-:W-:Y:S02]  /*14f10*/  F2FP.TF32.F32.PACK_B R23, R23 ;  /* 0x00000017ff17723e */ /* 0x000fe400024050ff */
[----:B------:R1:W-:Y:S01]  /*14f20*/  @P5 STG.E desc[UR20][R2.64+0x4], R27 ;  /* 0x0000041b02005986 */ /* 0x0003e2000c101914 */
[----:B------:R-:W-:Y:S01]  /*14f30*/  ISETP.GT.AND P5, PT, R0, 0x9, P0 ;  /* 0x000000090000780c */ /* 0x000fe200007a4270 */
[----:B------:R-:W-:Y:S01]  /*14f40*/  FMUL R89, R30, UR11 ;  /* 0x0000000b1e597c20 */ /* 0x000fe20008400000 */
[----:B------:R-:W-:Y:S01]  /*14f50*/  F2FP.TF32.F32.PACK_B R29, R29 ;  /* 0x0000001dff1d723e */ /* 0x000fe200024050ff */
[----:B-1----:R-:W-:-:S02]  /*14f60*/  @P6 IMAD.MOV.U32 R2, RZ, RZ, R4 ;  /* 0x000000ffff026224 */ /* 0x002fc400078e0004 */
[----:B------:R-:W-:-:S05]  /*14f70*/  @P6 IMAD.MOV.U32 R3, RZ, RZ, R5 ;  /* 0x000000ffff036224 */ /* 0x000fca00078e0005 */
[----:B------:R1:W-:Y:S01]  /*14f80*/  @P6 STG.E desc[UR20][R2.64+0x20], R23 ;  /* 0x0000201702006986 */ /* 0x0003e2000c101914 */
[----:B------:R-:W-:Y:S01]  /*14f90*/  ISETP.GT.AND P6, PT, R0, 0x10, P1 ;  /* 0x000000100000780c */ /* 0x000fe20000fc4270 */
[----:B------:R-:W-:Y:S01]  /*14fa0*/  FMUL R31, R31, UR11 ;  /* 0x0000000b1f1f7c20 */ /* 0x000fe20008400000 */
[----:B------:R-:W-:Y:S01]  /*14fb0*/  F2FP.TF32.F32.PACK_B R89, R89 ;  /* 0x00000059ff59723e */ /* 0x000fe200024050ff */
[----:B-1----:R-:W-:Y:S02]  /*14fc0*/  @P3 IMAD.MOV.U32 R2, RZ, RZ, R4 ;  /* 0x000000ffff023224 */ /* 0x002fe400078e0004 */
        /* <DEDUP_REMOVED lines=100> */
[----:B------:R-:W-:Y:S02]  /*15610*/  F2FP.TF32.F32.PACK_B R47, R47 ;  /* 0x0000002fff2f723e */ /* 0x000fe400024050ff */
[----:B-1----:R-:W-:Y:S01]  /*15620*/  @P2 MOV R2, R6 ;  /* 0x0000000600022202 */ /* 0x002fe20000000f00 */
[----:B------:R-:W-:-:S05]  /*15630*/  @P2 IMAD.MOV.U32 R3, RZ, RZ, R7 ;  /* 0x000000ffff032224 */ /* 0x000fca00078e0007 */
[----:B------:R1:W-:Y:S01]  /*15640*/  @P2 STG.E desc[UR20][R2.64+0xa0], R101 ;  /* 0x0000a06502002986 */ /* 0x0003e2000c101914 */
[----:B------:R-:W-:Y:S02]  /*15650*/  F2FP.TF32.F32.PACK_B R103, R103 ;  /* 0x00000067ff67723e */ /* 0x000fe400024050ff */
[----:B------:R-:W-:Y:S01]  /*15660*/  ISETP.GT.AND P2, PT, R0, 0x30, P0 ;  /* 0x000000300000780c */ /* 0x000fe20000744270 */
[----:B------:R-:W-:Y:S01]  /*15670*/  FMUL R49, R49, UR11 ;  /* 0x0000000b31317c20 */ /* 0x000fe20008400000 */
        /* <DEDUP_REMOVED lines=12> */
[----:B------:R-:W-:Y:S01]  /*15740*/  FMUL R107, R52, UR11 ;  /* 0x0000000b346b7c20 */ /* 0x000fe20008400000 */
[----:B-1----:R-:W-:Y:S02]  /*15750*/  @P3 IMAD.MOV.U32 R2, RZ, RZ, R4 ;  /* 0x000000ffff023224 */ /* 0x002fe400078e0004 */
[----:B------:R-:W-:-:S05]  /*15760*/  @P3 IMAD.MOV.U32 R3, RZ, RZ, R5 ;  /* 0x000000ffff033224 */ /* 0x000fca00078e0005 */
[----:B------:R1:W-:Y:S01]  /*15770*/  @P3 STG.E desc[UR20][R2.64+0xc4], R49 ;  /* 0x0000c43102003986 */ /* 0x0003e2000c101914 */
[----:B------:R-:W-:Y:S01]  /*15780*/  F2FP.TF32.F32.PACK_B R51, R51 ;  /* 0x00000033ff33723e */ /* 0x000fe200024050ff */
[--C-:B------:R-:W-:Y:S01]  /*15790*/  @P5 IMAD.MOV.U32 R8, RZ, RZ, R6.reuse ;  /* 0x000000ffff085224 */ /* 0x100fe200078e0006 */
[----:B------:R-:W-:Y:S02]  /*157a0*/  IADD3.X R9, R5, UR8, RZ, P4, !PT ;  /* 0x0000000805097c10 */ /* 0x000fe4000a7fe4ff */
[----:B------:R-:W-:Y:S01]  /*157b0*/  F2FP.TF32.F32.PACK_B R107, R107 ;  /* 0x0000006bff6b723e */ /* 0x000fe200024050ff */
[----:B-1----:R-:W-:Y:S02]  /*157c0*/  @P2 IMAD.MOV.U32 R2, RZ, RZ, R6 ;  /* 0x000000ffff022224 */ /* 0x002fe400078e0006 */
[----:B------:R-:W-:Y:S01]  /*157d0*/  @P2 IMAD.MOV.U32 R3, RZ, RZ, R7 ;  /* 0x000000ffff032224 */ /* 0x000fe200078e0007 */
[----:B------:R-:W-:-:S04]  /*157e0*/  ISETP.GT.AND P3, PT, R0, 0x39, P1 ;  /* 0x000000390000780c */ /* 0x000fc80000f64270 */
[----:B------:R1:W-:Y:S01]  /*157f0*/  @P2 STG.E desc[UR20][R2.64+0xc0], R105 ;  /* 0x0000c06902002986 */ /* 0x0003e2000c101914 */
[----:B------:R-:W-:-:S03]  /*15800*/  ISETP.GT.AND P2, PT, R0, 0x38, P0 ;  /* 0x000000380000780c */ /* 0x000fc60000744270 */
[----:B------:R-:W-:Y:S01]  /*15810*/  @P5 STG.E desc[UR20][R8.64+0xc4], R51 ;  /* 0x0000c43308005986 */ /* 0x000fe2000c101914 */
[----:B------:R-:W-:Y:S01]  /*15820*/  ISETP.GT.AND P5, PT, R0, 0x40, P1 ;  /* 0x000000400000780c */ /* 0x000fe20000fa4270 */
[----:B-1----:R-:W-:Y:S02]  /*15830*/  @P6 IMAD.MOV.U32 R2, RZ, RZ, R4 ;  /* 0x000000ffff026224 */ /* 0x002fe400078e0004 */
[----:B------:R-:W-:Y:S02]  /*15840*/  @P6 IMAD.MOV.U32 R3, RZ, RZ, R5 ;  /* 0x000000ffff036224 */ /* 0x000fe400078e0005 */
[----:B------:R-:W-:-:S03]  /*15850*/  FMUL R53, R53, UR11 ;  /* 0x0000000b35357c20 */ /* 0x000fc60008400000 */
[----:B------:R1:W-:Y:S01]  /*15860*/  @P6 STG.E desc[UR20][R2.64+0xe0], R107 ;  /* 0x0000e06b02006986 */ /* 0x0003e2000c101914 */
[----:B------:R-:W-:Y:S01]  /*15870*/  ISETP.GT.AND P6, PT, R0, 0x39, P0 ;  /* 0x000000390000780c */ /* 0x000fe200007c4270 */
[----:B------:R-:W-:Y:S01]  /*15880*/  FMUL R109, R54, UR11 ;  /* 0x0000000b366d7c20 */ /* 0x000fe20008400000 */
[----:B------:R-:W-:Y:S01]  /*15890*/  FMUL R55, R55, UR11 ;  /* 0x0000000b37377c20 */ /* 0x000fe20008400000 */
[----:B------:R-:W-:Y:S01]  /*158a0*/  F2FP.TF32.F32.PACK_B R53, R53 ;  /* 0x00000035ff35723e */ /* 0x000fe200024050ff */
[----:B------:R-:W-:Y:S01]  /*158b0*/  FMUL R111, R56, UR11 ;  /* 0x0000000b386f7c20 */ /* 0x000fe20008400000 */
[----:B------:R-:W-:Y:S01]  /*158c0*/  VIADD R6, R4, UR9 ;  /* 0x0000000904067c36 */ /* 0x000fe20008000000 */
[----:B------:R-:W-:Y:S01]  /*158d0*/  F2FP.TF32.F32.PACK_B R109, R109 ;  /* 0x0000006dff6d723e */ /* 0x000fe200024050ff */
[----:B------:R-:W-:Y:S02]  /*158e0*/  @P2 IMAD.MOV.U32 R7, RZ, RZ, R9 ;  /* 0x000000ffff072224 */ /* 0x000fe400078e0009 */
[----:B-1----:R-:W-:-:S02]  /*158f0*/  @P3 IMAD.MOV.U32 R2, RZ, RZ, R4 ;  /* 0x000000ffff023224 */ /* 0x002fc400078e0004 */
[----:B------:R-:W-:Y:S01]  /*15900*/  @P3 IMAD.MOV.U32 R3, RZ, RZ, R5 ;  /* 0x000000ffff033224 */ /* 0x000fe200078e0005 */
[----:B------:R-:W-:Y:S01]  /*15910*/  F2FP.TF32.F32.PACK_B R55, R55 ;  /* 0x00000037ff37723e */ /* 0x000fe200024050ff */
[----:B------:R-:W-:Y:S01]  /*15920*/  VIADD R10, R4, UR9 ;  /* 0x00000009040a7c36 */ /* 0x000fe20008000000 */
[C---:B------:R-:W-:Y:S01]  /*15930*/  ISETP.GT.AND P4, PT, R0.reuse, 0x41, P1 ;  /* 0x000000410000780c */ /* 0x040fe20000f84270 */
[----:B------:R-:W-:Y:S01]  /*15940*/  @P6 IMAD.MOV.U32 R11, RZ, RZ, R9 ;  /* 0x000000ffff0b6224 */ /* 0x000fe200078e0009 */
[----:B------:R1:W-:Y:S01]  /*15950*/  @P3 STG.E desc[UR20][R2.64+0xe4], R53 ;  /* 0x0000e43502003986 */ /* 0x0003e2000c101914 */
[----:B------:R-:W-:Y:S02]  /*15960*/  F2FP.TF32.F32.PACK_B R111, R111 ;  /* 0x0000006fff6f723e */ /* 0x000fe400024050ff */
[C---:B------:R-:W-:Y:S01]  /*15970*/  ISETP.GT.AND P3, PT, R0.reuse, 0x40, P0 ;  /* 0x000000400000780c */ /* 0x040fe20000764270 */
[----:B------:R2:W-:Y:S01]  /*15980*/  @P2 STG.E desc[UR20][R6.64+0xe0], R109 ;  /* 0x0000e06d06002986 */ /* 0x0005e2000c101914 */
[----:B------:R-:W-:-:S03]  /*15990*/  ISETP.GT.AND P2, PT, R0, 0x41, P0 ;  /* 0x000000410000780c */ /* 0x000fc60000744270 */
[----:B------:R-:W-:Y:S01]  /*159a0*/  @P6 STG.E desc[UR20][R10.64+0xe4], R55 ;  /* 0x0000e4370a006986 */ /* 0x000fe2000c101914 */
[--C-:B-1----:R-:W-:Y:S02]  /*159b0*/  @P5 IMAD.MOV.U32 R2, RZ, RZ, R4.reuse ;  /* 0x000000ffff025224 */ /* 0x102fe400078e0004 */
[----:B------:R-:W-:Y:S02]  /*159c0*/  @P5 IMAD.MOV.U32 R3, RZ, RZ, R5 ;  /* 0x000000ffff035224 */ /* 0x000fe400078e0005 */
[----:B------:R-:W-:Y:S01]  /*159d0*/  FMUL R57, R57, UR11 ;  /* 0x0000000b39397c20 */ /* 0x000fe20008400000 */
[----:B------:R-:W-:Y:S02]  /*159e0*/  FMUL R113, R58, UR11 ;  /* 0x0000000b3a717c20 */ /* 0x000fe40008400000 */
[----:B------:R1:W-:Y:S01]  /*159f0*/  @P5 STG.E desc[UR20][R2.64+0x100], R111 ;  /* 0x0001006f02005986 */ /* 0x0003e2000c101914 */
[C---:B------:R-:W-:Y:S01]  /*15a00*/  ISETP.GT.AND P5, PT, R0.reuse, 0x48, P1 ;  /* 0x000000480000780c */ /* 0x040fe20000fa4270 */
[----:B------:R-:W-:Y:S01]  /*15a10*/  FMUL R59, R59, UR11 ;  /* 0x0000000b3b3b7c20 */ /* 0x000fe20008400000 */
[----:B------:R-:W-:Y:S01]  /*15a20*/  F2FP.TF32.F32.PACK_B R57, R57 ;  /* 0x00000039ff39723e */ /* 0x000fe200024050ff */
[----:B--2---:R-:W-:Y:S01]  /*15a30*/  @P3 IMAD.MOV.U32 R7, RZ, RZ, R9 ;  /* 0x000000ffff073224 */ /* 0x004fe200078e0009 */
[----:B------:R-:W-:Y:S01]  /*15a40*/  ISETP.GT.AND P6, PT, R0, 0x49, P1 ;  /* 0x000000490000780c */ /* 0x000fe20000fc4270 */
[----:B------:R-:W-:Y:S01]  /*15a50*/  FMUL R115, R60, UR11 ;  /* 0x0000000b3c737c20 */ /* 0x000fe20008400000 */
[----:B------:R-:W-:Y:S01]  /*15a60*/  F2FP.TF32.F32.PACK_B R113, R113 ;  /* 0x00000071ff71723e */ /* 0x000fe200024050ff */
[----:B-1----:R-:W-:-:S02]  /*15a70*/  @P4 IMAD.MOV.U32 R2, RZ, RZ, R4 ;  /* 0x000000ffff024224 */ /* 0x002fc400078e0004 */
[----:B------:R-:W-:Y:S01]  /*15a80*/  @P4 IMAD.MOV.U32 R3, RZ, RZ, R5 ;  /* 0x000000ffff034224 */ /* 0x000fe200078e0005 */
[----:B------:R-:W-:Y:S01]  /*15a90*/  F2FP.TF32.F32.PACK_B R59, R59 ;  /* 0x0000003bff3b723e */ /* 0x000fe200024050ff */
[----:B------:R-:W-:Y:S01]  /*15aa0*/  @P2 IMAD.MOV.U32 R11, RZ, RZ, R9 ;  /* 0x000000ffff0b2224 */ /* 0x000fe200078e0009 */
[----:B------:R-:W-:Y:S02]  /*15ab0*/  F2FP.TF32.F32.PACK_B R115, R115 ;  /* 0x00000073ff73723e */ /* 0x000fe400024050ff */
[----:B------:R1:W-:Y:S01]  /*15ac0*/  @P4 STG.E desc[UR20][R2.64+0x104], R57 ;  /* 0x0001043902004986 */ /* 0x0003e2000c101914 */
[----:B------:R-:W-:Y:S01]  /*15ad0*/  FMUL R61, R61, UR11 ;  /* 0x0000000b3d3d7c20 */ /* 0x000fe20008400000 */
[C---:B------:R-:W-:Y:S02]  /*15ae0*/  ISETP.GT.AND P4, PT, R0.reuse, 0x49, P0 ;  /* 0x000000490000780c */ /* 0x040fe40000784270 */
[----:B------:R2:W-:Y:S01]  /*15af0*/  @P3 STG.E desc[UR20][R6.64+0x100], R113 ;  /* 0x0001007106003986 */ /* 0x0005e2000c101914 */
[----:B------:R-:W-:-:S03]  /*15b00*/  ISETP.GT.AND P3, PT, R0, 0x48, P0 ;  /* 0x000000480000780c */ /* 0x000fc60000764270 */
[----:B------:R-:W-:Y:S01]  /*15b10*/  @P2 STG.E desc[UR20][R10.64+0x104], R59 ;  /* 0x0001043b0a002986 */ /* 0x000fe2000c101914 */
[----:B-1----:R-:W-:Y:S02]  /*15b20*/  @P5 IMAD.MOV.U32 R2, RZ, RZ, R4 ;  /* 0x000000ffff025224 */ /* 0x002fe400078e0004 */
[----:B------:R-:W-:Y:S01]  /*15b30*/  @P5 IMAD.MOV.U32 R3, RZ, RZ, R5 ;  /* 0x000000ffff035224 */ /* 0x000fe200078e0005 */
[----:B------:R-:W-:Y:S01]  /*15b40*/  F2FP.TF32.F32.PACK_B R61, R61 ;  /* 0x0000003dff3d723e */ /* 0x000fe200024050ff */
[----:B------:R-:W-:-:S03]  /*15b50*/  FMUL R117, R62, UR11 ;  /* 0x0000000b3e757c20 */ /* 0x000fc60008400000 */
[----:B------:R1:W-:Y:S01]  /*15b60*/  @P5 STG.E desc[UR20][R2.64+0x120], R115 ;  /* 0x0001207302005986 */ /* 0x0003e2000c101914 */
[----:B------:R-:W-:Y:S01]  /*15b70*/  FMUL R63, R63, UR11 ;  /* 0x0000000b3f3f7c20 */ /* 0x000fe20008400000 */
[----:B------:R-:W-:Y:S01]  /*15b80*/  F2FP.TF32.F32.PACK_B R117, R117 ;  /* 0x00000075ff75723e */ /* 0x000fe200024050ff */
[----:B--2---:R-:W-:Y:S02]  /*15b90*/  @P3 IMAD.MOV.U32 R7, RZ, RZ, R9 ;  /* 0x000000ffff073224 */ /* 0x004fe400078e0009 */
[----:B-1----:R-:W-:Y:S02]  /*15ba0*/  @P6 IMAD.MOV.U32 R2, RZ, RZ, R4 ;  /* 0x000000ffff026224 */ /* 0x002fe400078e0004 */
[----:B------:R-:W-:Y:S01]  /*15bb0*/  @P6 IMAD.MOV.U32 R3, RZ, RZ, R5 ;  /* 0x000000ffff036224 */ /* 0x000fe200078e0005 */
[----:B------:R-:W-:Y:S01]  /*15bc0*/  F2FP.TF32.F32.PACK_B R63, R63 ;  /* 0x0000003fff3f723e */ /* 0x000fe200024050ff */
[----:B------:R-:W-:-:S03]  /*15bd0*/  @P4 IMAD.MOV.U32 R11, RZ, RZ, R9 ;  /* 0x000000ffff0b4224 */ /* 0x000fc600078e0009 */
[----:B------:R1:W-:Y:S01]  /*15be0*/  @P6 STG.E desc[UR20][R2.64+0x124], R61 ;  /* 0x0001243d02006986 */ /* 0x0003e2000c101914 */
[C---:B------:R-:W-:Y:S02]  /*15bf0*/  ISETP.GT.AND P6, PT, R0.reuse, 0x50, P1 ;  /* 0x000000500000780c */ /* 0x040fe40000fc4270 */
[C---:B------:R-:W-:Y:S01]  /*15c00*/  ISETP.GT.AND P2, PT, R0.reuse, 0x51, P1 ;  /* 0x000000510000780c */ /* 0x040fe20000f44270 */
[----:B------:R2:W-:Y:S01]  /*15c10*/  @P3 STG.E desc[UR20][R6.64+0x120], R117 ;  /* 0x0001207506003986 */ /* 0x0005e2000c101914 */
[----:B------:R-:W-:Y:S01]  /*15c20*/  ISETP.GT.AND P5, PT, R0, 0x50, P0 ;  /* 0x000000500000780c */ /* 0x000fe200007a4270 */
[----:B------:R-:W-:Y:S02]  /*15c30*/  FMUL R119, R64, UR11 ;  /* 0x0000000b40777c20 */ /* 0x000fe40008400000 */
[----:B------:R3:W-:Y:S01]  /*15c40*/  @P4 STG.E desc[UR20][R10.64+0x124], R63 ;  /* 0x0001243f0a004986 */ /* 0x0007e2000c101914 */
[----:B------:R-:W-:Y:S01]  /*15c50*/  ISETP.GT.AND P4, PT, R0, 0x51, P0 ;  /* 0x000000510000780c */ /* 0x000fe20000784270 */
[----:B------:R-:W-:Y:S01]  /*15c60*/  FMUL R65, R65, UR11 ;  /* 0x0000000b41417c20 */ /* 0x000fe20008400000 */
[----:B------:R-:W-:Y:S01]  /*15c70*/  F2FP.TF32.F32.PACK_B R119, R119 ;  /* 0x00000077ff77723e */ /* 0x000fe200024050ff */
[----:B------:R-:W-:-:S02]  /*15c80*/  FMUL R121, R66, UR11 ;  /* 0x0000000b42797c20 */ /* 0x000fc40008400000 */
[--C-:B-1----:R-:W-:Y:S02]  /*15c90*/  @P6 IMAD.MOV.U32 R2, RZ, RZ, R4.reuse ;  /* 0x000000ffff026224 */ /* 0x102fe400078e0004 */
[----:B------:R-:W-:Y:S02]  /*15ca0*/  @P6 IMAD.MOV.U32 R3, RZ, RZ, R5 ;  /* 0x000000ffff036224 */ /* 0x000fe400078e0005 */
[----:B------:R-:W-:Y:S01]  /*15cb0*/  FMUL R67, R67, UR11 ;  /* 0x0000000b43437c20 */ /* 0x000fe20008400000 */
[----:B------:R-:W-:Y:S01]  /*15cc0*/  ISETP.GT.AND P3, PT, R0, 0x58, P1 ;  /* 0x000000580000780c */ /* 0x000fe20000f64270 */
[--C-:B--2---:R-:W-:Y:S01]  /*15cd0*/  @P5 IMAD.MOV.U32 R7, RZ, RZ, R9.reuse ;  /* 0x000000ffff075224 */ /* 0x104fe200078e0009 */
[----:B------:R-:W-:Y:S01]  /*15ce0*/  F2FP.TF32.F32.PACK_B R65, R65 ;  /* 0x00000041ff41723e */ /* 0x000fe200024050ff */
[----:B------:R1:W-:Y:S01]  /*15cf0*/  @P6 STG.E desc[UR20][R2.64+0x140], R119 ;  /* 0x0001407702006986 */ /* 0x0003e2000c101914 */
[----:B------:R-:W-:Y:S01]  /*15d00*/  F2FP.TF32.F32.PACK_B R121, R121 ;  /* 0x00000079ff79723e */ /* 0x000fe200024050ff */
[----:B---3--:R-:W-:Y:S01]  /*15d10*/  @P4 IMAD.MOV.U32 R11, RZ, RZ, R9 ;  /* 0x000000ffff0b4224 */ /* 0x008fe200078e0009 */
[----:B------:R-:W-:Y:S01]  /*15d20*/  F2FP.TF32.F32.PACK_B R67, R67 ;  /* 0x00000043ff43723e */ /* 0x000fe200024050ff */
[----:B------:R-:W-:Y:S01]  /*15d30*/  FMUL R123, R68, UR11 ;  /* 0x0000000b447b7c20 */ /* 0x000fe20008400000 */
[----:B-1----:R-:W-:-:S02]  /*15d40*/  @P2 IMAD.MOV.U32 R2, RZ, RZ, R4 ;  /* 0x000000ffff022224 */ /* 0x002fc400078e0004 */
[----:B------:R-:W-:-:S05]  /*15d50*/  @P2 IMAD.MOV.U32 R3, RZ, RZ, R5 ;  /* 0x000000ffff032224 */ /* 0x000fca00078e0005 */
[----:B------:R1:W-:Y:S01]  /*15d60*/  @P2 STG.E desc[UR20][R2.64+0x144], R65 ;  /* 0x0001444102002986 */ /* 0x0003e2000c101914 */
[----:B------:R-:W-:-:S03]  /*15d70*/  ISETP.GT.AND P2, PT, R0, 0x59, P1 ;  /* 0x000000590000780c */ /* 0x000fc60000f44270 */
[----:B------:R2:W-:Y:S01]  /*15d80*/  @P5 STG.E desc[UR20][R6.64+0x140], R121 ;  /* 0x0001407906005986 */ /* 0x0005e2000c101914 */
[----:B------:R-:W-:-:S03]  /*15d90*/  ISETP.GT.AND P5, PT, R0, 0x58, P0 ;  /* 0x000000580000780c */ /* 0x000fc600007a4270 */
[----:B------:R3:W-:Y:S01]  /*15da0*/  @P4 STG.E desc[UR20][R10.64+0x144], R67 ;  /* 0x000144430a004986 */ /* 0x0007e2000c101914 */
[----:B------:R-:W-:Y:S02]  /*15db0*/  ISETP.GT.AND P4, PT, R0, 0x59, P0 ;  /* 0x000000590000780c */ /* 0x000fe40000784270 */
[----:B------:R-:W-:Y:S01]  /*15dc0*/  F2FP.TF32.F32.PACK_B R123, R123 ;  /* 0x0000007bff7b723e */ /* 0x000fe200024050ff */
[----:B-1----:R-:W-:Y:S02]  /*15dd0*/  @P3 IMAD.MOV.U32 R2, RZ, RZ, R4 ;  /* 0x000000ffff023224 */ /* 0x002fe400078e0004 */
[----:B------:R-:W-:Y:S02]  /*15de0*/  @P3 IMAD.MOV.U32 R3, RZ, RZ, R5 ;  /* 0x000000ffff033224 */ /* 0x000fe400078e0005 */
[----:B------:R-:W-:Y:S01]  /*15df0*/  FMUL R69, R69, UR11 ;  /* 0x0000000b45457c20 */ /* 0x000fe20008400000 */
[----:B------:R-:W-:Y:S01]  /*15e00*/  FMUL R125, R70, UR11 ;  /* 0x0000000b467d7c20 */ /* 0x000fe20008400000 */
[----:B------:R-:W-:Y:S01]  /*15e10*/  FMUL R71, R71, UR11 ;  /* 0x0000000b47477c20 */ /* 0x000fe20008400000 */
[----:B------:R1:W-:Y:S01]  /*15e20*/  @P3 STG.E desc[UR20][R2.64+0x160], R123 ;  /* 0x0001607b02003986 */ /* 0x0003e2000c101914 */
[----:B------:R-:W-:Y:S01]  /*15e30*/  ISETP.GT.AND P3, PT, R0, 0x60, P1 ;  /* 0x000000600000780c */ /* 0x000fe20000f64270 */
[--C-:B--2---:R-:W-:Y:S01]  /*15e40*/  @P5 IMAD.MOV.U32 R7, RZ, RZ, R9.reuse ;  /* 0x000000ffff075224 */ /* 0x104fe200078e0009 */
[----:B------:R-:W-:Y:S01]  /*15e50*/  F2FP.TF32.F32.PACK_B R69, R69 ;  /* 0x00000045ff45723e */ /* 0x000fe200024050ff */
[----:B---3--:R-:W-:Y:S01]  /*15e60*/  @P4 IMAD.MOV.U32 R11, RZ, RZ, R9 ;  /* 0x000000ffff0b4224 */ /* 0x008fe200078e0009 */
[----:B------:R-:W-:-:S02]  /*15e70*/  F2FP.TF32.F32.PACK_B R125, R125 ;  /* 0x0000007dff7d723e */ /* 0x000fc400024050ff */
[----:B------:R-:W-:Y:S01]  /*15e80*/  F2FP.TF32.F32.PACK_B R71, R71 ;  /* 0x00000047ff47723e */ /* 0x000fe200024050ff */
[----:B-1----:R-:W-:Y:S02]  /*15e90*/  @P2 IMAD.MOV.U32 R2, RZ, RZ, R4 ;  /* 0x000000ffff022224 */ /* 0x002fe400078e0004 */
[----:B------:R-:W-:Y:S02]  /*15ea0*/  @P2 IMAD.MOV.U32 R3, RZ, RZ, R5 ;  /* 0x000000ffff032224 */ /* 0x000fe400078e0005 */
[----:B------:R-:W-:-:S03]  /*15eb0*/  FMUL R127, R72, UR11 ;  /* 0x0000000b487f7c20 */ /* 0x000fc60008400000 */
        /* <DEDUP_REMOVED lines=13> */
[----:B------:R-:W-:-:S02]  /*15f90*/  ISETP.GT.AND P3, PT, R0, 0x68, P1 ;  /* 0x000000680000780c */ /* 0x000fc40000f64270 */
[----:B------:R-:W-:Y:S01]  /*15fa0*/  F2FP.TF32.F32.PACK_B R73, R73 ;  /* 0x00000049ff49723e */ /* 0x000fe200024050ff */
[--C-:B--2---:R-:W-:Y:S01]  /*15fb0*/  @P4 IMAD.MOV.U32 R7, RZ, RZ, R9.reuse ;  /* 0x000000ffff074224 */ /* 0x104fe200078e0009 */
[----:B------:R-:W-:Y:S01]  /*15fc0*/  F2FP.TF32.F32.PACK_B R129, R129 ;  /* 0x00000081ff81723e */ /* 0x000fe200024050ff */
[----:B---3--:R-:W-:Y:S01]  /*15fd0*/  @P2 IMAD.MOV.U32 R11, RZ, RZ, R9 ;  /* 0x000000ffff0b2224 */ /* 0x008fe200078e0009 */
[----:B------:R-:W-:Y:S01]  /*15fe0*/  F2FP.TF32.F32.PACK_B R75, R75 ;  /* 0x0000004bff4b723e */ /* 0x000fe200024050ff */
[----:B-1----:R-:W-:Y:S02]  /*15ff0*/  @P5 IMAD.MOV.U32 R2, RZ, RZ, R4 ;  /* 0x000000ffff025224 */ /* 0x002fe400078e0004 */
[----:B------:R-:W-:Y:S01]  /*16000*/  @P5 IMAD.MOV.U32 R3, RZ, RZ, R5 ;  /* 0x000000ffff035224 */ /* 0x000fe200078e0005 */
[----:B------:R-:W-:Y:S01]  /*16010*/  ISETP.GT.AND P6, PT, R0, 0x69, P1 ;  /* 0x000000690000780c */ /* 0x000fe20000fc4270 */
[----:B------:R-:W-:-:S03]  /*16020*/  FMUL R131, R76, UR11 ;  /* 0x0000000b4c837c20 */ /* 0x000fc60008400000 */
[----:B------:R1:W-:Y:S04]  /*16030*/  @P5 STG.E desc[UR20][R2.64+0x184], R73 ;  /* 0x0001844902005986 */ /* 0x0003e8000c101914 */
[----:B------:R2:W-:Y:S01]  /*16040*/  @P4 STG.E desc[UR20][R6.64+0x180], R129 ;  /* 0x0001808106004986 */ /* 0x0005e2000c101914 */
[----:B------:R-:W-:-:S03]  /*16050*/  ISETP.GT.AND P4, PT, R0, 0x69, P0 ;  /* 0x000000690000780c */ /* 0x000fc60000784270 */
[----:B------:R3:W-:Y:S01]  /*16060*/  @P2 STG.E desc[UR20][R10.64+0x184], R75 ;  /* 0x0001844b0a002986 */ /* 0x0007e2000c101914 */
[C---:B------:R-:W-:Y:S02]  /*16070*/  ISETP.GT.AND P2, PT, R0.reuse, 0x68, P0 ;  /* 0x000000680000780c */ /* 0x040fe40000744270 */
[----:B------:R-:W-:Y:S01]  /*16080*/  ISETP.GT.AND P5, PT, R0, 0x70, P1 ;  /* 0x000000700000780c */ /* 0x000fe20000fa4270 */
[----:B-1----:R-:W-:Y:S01]  /*16090*/  @P3 IMAD.MOV.U32 R2, RZ, RZ, R4 ;  /* 0x000000ffff023224 */ /* 0x002fe200078e0004 */
[----:B------:R-:W-:Y:S01]  /*160a0*/  F2FP.TF32.F32.PACK_B R131, R131 ;  /* 0x00000083ff83723e */ /* 0x000fe200024050ff */
[----:B------:R-:W-:Y:S02]  /*160b0*/  @P3 IMAD.MOV.U32 R3, RZ, RZ, R5 ;  /* 0x000000ffff033224 */ /* 0x000fe400078e0005 */
[----:B------:R-:W-:Y:S01]  /*160c0*/  FMUL R77, R77, UR11 ;  /* 0x0000000b4d4d7c20 */ /* 0x000fe20008400000 */
[----:B------:R-:W-:Y:S01]  /*160d0*/  FMUL R133, R78, UR11 ;  /* 0x0000000b4e857c20 */ /* 0x000fe20008400000 */
[----:B------:R-:W-:Y:S01]  /*160e0*/  FMUL R79, R79, UR11 ;  /* 0x0000000b4f4f7c20 */ /* 0x000fe20008400000 */
[----:B------:R1:W-:Y:S02]  /*160f0*/  @P3 STG.E desc[UR20][R2.64+0x1a0], R131 ;  /* 0x0001a08302003986 */ /* 0x0003e4000c101914 */
[----:B------:R-:W-:Y:S01]  /*16100*/  F2FP.TF32.F32.PACK_B R77, R77 ;  /* 0x0000004dff4d723e */ /* 0x000fe200024050ff */
[----:B------:R-:W-:Y:S01]  /*16110*/  FMUL R135, R80, UR11 ;  /* 0x0000000b50877c20 */ /* 0x000fe20008400000 */
[----:B------:R-:W-:Y:S01]  /*16120*/  F2FP.TF32.F32.PACK_B R133, R133 ;  /* 0x00000085ff85723e */ /* 0x000fe200024050ff */
[--C-:B--2---:R-:W-:Y:S01]  /*16130*/  @P2 IMAD.MOV.U32 R7, RZ, RZ, R9.reuse ;  /* 0x000000ffff072224 */ /* 0x104fe200078e0009 */
[----:B------:R-:W-:Y:S01]  /*16140*/  F2FP.TF32.F32.PACK_B R79, R79 ;  /* 0x0000004fff4f723e */ /* 0x000fe200024050ff */
[----:B---3--:R-:W-:-:S02]  /*16150*/  @P4 IMAD.MOV.U32 R11, RZ, RZ, R9 ;  /* 0x000000ffff0b4224 */ /* 0x008fc400078e0009 */
[----:B-1----:R-:W-:Y:S02]  /*16160*/  @P6 IMAD.MOV.U32 R2, RZ, RZ, R4 ;  /* 0x000000ffff026224 */ /* 0x002fe400078e0004 */
[----:B------:R-:W-:Y:S01]  /*16170*/  @P6 IMAD.MOV.U32 R3, RZ, RZ, R5 ;  /* 0x000000ffff036224 */ /* 0x000fe200078e0005 */
[----:B------:R-:W-:-:S04]  /*16180*/  F2FP.TF32.F32.PACK_B R135, R135 ;  /* 0x00000087ff87723e */ /* 0x000fc800024050ff */
[----:B------:R1:W-:Y:S01]  /*16190*/  @P6 STG.E desc[UR20][R2.64+0x1a4], R77 ;  /* 0x0001a44d02006986 */ /* 0x0003e2000c101914 */
[----:B------:R-:W-:-:S03]  /*161a0*/  ISETP.GT.AND P6, PT, R0, 0x70, P0 ;  /* 0x000000700000780c */ /* 0x000fc600007c4270 */
[----:B------:R-:W-:Y:S01]  /*161b0*/  @P2 STG.E desc[UR20][R6.64+0x1a0], R133 ;  /* 0x0001a08506002986 */ /* 0x000fe2000c101914 */
[----:B------:R-:W-:-:S03]  /*161c0*/  ISETP.GT.AND P2, PT, R0, 0x71, P1 ;  /* 0x000000710000780c */ /* 0x000fc60000f44270 */
[----:B------:R-:W-:Y:S01]  /*161d0*/  @P4 STG.E desc[UR20][R10.64+0x1a4], R79 ;  /* 0x0001a44f0a004986 */ /* 0x000fe2000c101914 */
[----:B-1----:R-:W-:Y:S02]  /*161e0*/  @P5 IMAD.MOV.U32 R2, RZ, RZ, R4 ;  /* 0x000000ffff025224 */ /* 0x002fe400078e0004 */
[----:B------:R-:W-:Y:S01]  /*161f0*/  @P5 IMAD.MOV.U32 R3, RZ, RZ, R5 ;  /* 0x000000ffff035224 */ /* 0x000fe200078e0005 */
[----:B------:R-:W-:-:S04]  /*16200*/  ISETP.GT.AND P3, PT, R0, 0x78, P1 ;  /* 0x000000780000780c */ /* 0x000fc80000f64270 */
[----:B------:R1:W-:Y:S01]  /*16210*/  @P5 STG.E desc[UR20][R2.64+0x1c0], R135 ;  /* 0x0001c08702005986 */ /* 0x0003e2000c101914 */
[C---:B------:R-:W-:Y:S02]  /*16220*/  ISETP.GT.AND P5, PT, R0.reuse, 0x71, P0 ;  /* 0x000000710000780c */ /* 0x040fe400007a4270 */
[C---:B------:R-:W-:Y:S02]  /*16230*/  ISETP.GT.AND P1, PT, R0.reuse, 0x79, P1 ;  /* 0x000000790000780c */ /* 0x040fe40000f24270 */
[----:B------:R-:W-:Y:S01]  /*16240*/  ISETP.GT.AND P4, PT, R0, 0x78, P0 ;  /* 0x000000780000780c */ /* 0x000fe20000784270 */
[----:B------:R-:W-:Y:S01]  /*16250*/  FMUL R81, R81, UR11 ;  /* 0x0000000b51517c20 */ /* 0x000fe20008400000 */
[----:B------:R-:W-:Y:S01]  /*16260*/  FMUL R137, R82, UR11 ;  /* 0x0000000b52897c20 */ /* 0x000fe20008400000 */
[----:B------:R-:W-:Y:S01]  /*16270*/  FMUL R83, R83, UR11 ;  /* 0x0000000b53537c20 */ /* 0x000fe20008400000 */
[----:B------:R-:W-:Y:S01]  /*16280*/  FMUL R139, R84, UR11 ;  /* 0x0000000b548b7c20 */ /* 0x000fe20008400000 */
[----:B------:R-:W-:Y:S01]  /*16290*/  ISETP.GT.AND P0, PT, R0, 0x79, P0 ;  /* 0x000000790000780c */ /* 0x000fe20000704270 */
[----:B------:R-:W-:Y:S01]  /*162a0*/  FMUL R85, R85, UR11 ;  /* 0x0000000b55557c20 */ /* 0x000fe20008400000 */
[----:B------:R-:W-:Y:S01]  /*162b0*/  FMUL R141, R86, UR11 ;  /* 0x0000000b568d7c20 */ /* 0x000fe20008400000 */
[----:B------:R-:W-:Y:S01]  /*162c0*/  F2FP.TF32.F32.PACK_B R81, R81 ;  /* 0x00000051ff51723e */ /* 0x000fe200024050ff */
[--C-:B-1----:R-:W-:Y:S01]  /*162d0*/  @P2 IMAD.MOV.U32 R2, RZ, RZ, R4.reuse ;  /* 0x000000ffff022224 */ /* 0x102fe200078e0004 */
[----:B------:R-:W-:Y:S01]  /*162e0*/  F2FP.TF32.F32.PACK_B R137, R137 ;  /* 0x00000089ff89723e */ /* 0x000fe200024050ff */
[----:B------:R-:W-:Y:S01]  /*162f0*/  @P2 IMAD.MOV.U32 R3, RZ, RZ, R5 ;  /* 0x000000ffff032224 */ /* 0x000fe200078e0005 */
[----:B------:R-:W-:Y:S01]  /*16300*/  F2FP.TF32.F32.PACK_B R83, R83 ;  /* 0x00000053ff53723e */ /* 0x000fe200024050ff */
[--C-:B------:R-:W-:Y:S01]  /*16310*/  @P6 IMAD.MOV.U32 R7, RZ, RZ, R9.reuse ;  /* 0x000000ffff076224 */ /* 0x100fe200078e0009 */
[----:B------:R-:W-:Y:S01]  /*16320*/  F2FP.TF32.F32.PACK_B R139, R139 ;  /* 0x0000008bff8b723e */ /* 0x000fe200024050ff */
[----:B------:R-:W-:Y:S01]  /*16330*/  @P5 IMAD.MOV.U32 R11, RZ, RZ, R9 ;  /* 0x000000ffff0b5224 */ /* 0x000fe200078e0009 */
[----:B------:R-:W-:Y:S01]  /*16340*/  F2FP.TF32.F32.PACK_B R85, R85 ;  /* 0x00000055ff55723e */ /* 0x000fe200024050ff */
[----:B------:R-:W-:Y:S01]  /*16350*/  @P1 IMAD.MOV.U32 R12, RZ, RZ, R4 ;  /* 0x000000ffff0c1224 */ /* 0x000fe200078e0004 */
[----:B------:R1:W-:Y:S01]  /*16360*/  @P2 STG.E desc[UR20][R2.64+0x1c4], R81 ;  /* 0x0001c45102002986 */ /* 0x0003e2000c101914 */
[----:B------:R-:W-:Y:S01]  /*16370*/  @P1 IMAD.MOV.U32 R13, RZ, RZ, R5 ;  /* 0x000000ffff0d1224 */ /* 0x000fe200078e0005 */
[----:B------:R-:W-:Y:S01]  /*16380*/  F2FP.TF32.F32.PACK_B R141, R141 ;  /* 0x0000008dff8d723e */ /* 0x000fe200024050ff */
[----:B------:R-:W-:Y:S01]  /*16390*/  VIADD R14, R4, UR9 ;  /* 0x00000009040e7c36 */ /* 0x000fe20008000000 */
[----:B------:R1:W-:Y:S01]  /*163a0*/  @P6 STG.E desc[UR20][R6.64+0x1c0], R137 ;  /* 0x0001c08906006986 */ /* 0x0003e2000c101914 */
[----:B------:R-:W-:-:S03]  /*163b0*/  @P4 IMAD.MOV.U32 R15, RZ, RZ, R9 ;  /* 0x000000ffff0f4224 */ /* 0x000fc600078e0009 */
[----:B------:R1:W-:Y:S01]  /*163c0*/  @P5 STG.E desc[UR20][R10.64+0x1c4], R83 ;  /* 0x0001c4530a005986 */ /* 0x0003e2000c101914 */
[----:B------:R-:W-:-:S03]  /*163d0*/  VIADD R16, R4, UR9 ;  /* 0x0000000904107c36 */ /* 0x000fc60008000000 */
[----:B------:R1:W-:Y:S04]  /*163e0*/  @P3 STG.E desc[UR20][R4.64+0x1e0], R139 ;  /* 0x0001e08b04003986 */ /* 0x0003e8000c101914 */
[----:B------:R1:W-:Y:S01]  /*163f0*/  @P1 STG.E desc[UR20][R12.64+0x1e4], R85 ;  /* 0x0001e4550c001986 */ /* 0x0003e2000c101914 */
[----:B------:R-:W-:-:S03]  /*16400*/  FMUL R87, R87, UR11 ;  /* 0x0000000b57577c20 */ /* 0x000fc60008400000 */
[----:B------:R1:W-:Y:S01]  /*16410*/  @P4 STG.E desc[UR20][R14.64+0x1e0], R141 ;  /* 0x0001e08d0e004986 */ /* 0x0003e2000c101914 */
[----:B------:R-:W-:Y:S05]  /*16420*/  @!P0 EXIT ;  /* 0x000000000000894d */ /* 0x000fea0003800000 */
[----:B------:R-:W-:Y:S01]  /*16430*/  F2FP.TF32.F32.PACK_B R87, R87 ;  /* 0x00000057ff57723e */ /* 0x000fe200024050ff */
[----:B------:R-:W-:-:S05]  /*16440*/  IMAD.MOV.U32 R17, RZ, RZ, R9 ;  /* 0x000000ffff117224 */ /* 0x000fca00078e0009 */
[----:B------:R-:W-:Y:S01]  /*16450*/  STG.E desc[UR20][R16.64+0x1e4], R87 ;  /* 0x0001e45710007986 */ /* 0x000fe2000c101914 */
[----:B------:R-:W-:Y:S05]  /*16460*/  EXIT ;  /* 0x000000000000794d */ /* 0x000fea0003800000 */
.L_x_9:
[----:B------:R-:W-:-:S13]  /*16470*/  ISETP.NE.AND P0, PT, RZ, UR7, PT ;  /* 0x00000007ff007c0c */ /* 0x000fda000bf05270 */
[----:B------:R-:W-:Y:S05]  /*16480*/  @P0 EXIT ;  /* 0x000000000000094d */ /* 0x000fea0003800000 */
[----:B------:R-:W-:-:S13]  /*16490*/  ELECT P0, URZ, PT ;  /* 0x00000000003f782f */ /* 0x000fda0003800000 */
[----:B------:R-:W-:Y:S05]  /*164a0*/  @!P0 BRA `(.L_x_524) ;  /* 0x0000000400cc8947 */ /* 0x000fea0003800000 */
[----:B------:R-:W-:Y:S01]  /*164b0*/  UISETP.GE.AND UP0, UPT, UR5, 0x1, UPT ;  /* 0x000000010500788c */ /* 0x000fe2000bf06270 */
[----:B------:R-:W-:-:S04]  /*164c0*/  SHF.R.S32.HI R3, RZ, 0x1f, R4 ;  /* 0x0000001fff037819 */ /* 0x000fc80000011404 */
[----:B------:R-:W-:Y:S02]  /*164d0*/  LEA.HI R3, R3, R4, RZ, 0x7 ;  /* 0x0000000403037211 */ /* 0x000fe400078f38ff */
[----:B------:R-:W-:-:S13]  /*164e0*/  PLOP3.LUT P0, PT, PT, PT, UP0, 0x80, 0x0 ;  /* 0x000000000000781c */ /* 0x000fda0003f0f008 */
[----:B------:R-:W-:Y:S05]  /*164f0*/  @!P0 BRA `(.L_x_524) ;  /* 0x0000000400b88947 */ /* 0x000fea0003800000 */
[----:B------:R-:W0:Y:S01]  /*16500*/  S2R R0, SR_CTAID.X ;  /* 0x0000000000007919 */ /* 0x000e220000002500 */
[----:B------:R-:W-:Y:S01]  /*16510*/  LOP3.LUT R3, R3, 0xffffff80, RZ, 0xc0, !PT ;  /* 0xffffff8003037812 */ /* 0x000fe200078ec0ff */
[----:B------:R-:W-:Y:S01]  /*16520*/  UIMAD UR7, UR26, UR27, URZ ;  /* 0x0000001b1a0772a4 */ /* 0x000fe2000f8e023f */
[C---:B------:R-:W-:Y:S01]  /*16530*/  LOP3.LUT P0, RZ, R4.reuse, 0x1f, RZ, 0xc0, !PT ;  /* 0x0000001f04ff7812 */ /* 0x040fe2000780c0ff */
[----:B------:R-:W1:Y:S01]  /*16540*/  S2R R8, SR_CTAID.Y ;  /* 0x0000000000087919 */ /* 0x000e620000002600 */
[----:B------:R-:W-:Y:S01]  /*16550*/  ULDC UR8, c[0x0][0x384] ;  /* 0x0000e10000087ab9 */ /* 0x000fe20000000800 */
[----:B------:R-:W-:Y:S01]  /*16560*/  IMAD.IADD R3, R4, 0x1, -R3 ;  /* 0x0000000104037824 */ /* 0x000fe200078e0a03 */
[----:B------:R-:W-:Y:S01]  /*16570*/  UIMAD UR7, UR4, UR7, 0x1 ;  /* 0x00000001040774a4 */ /* 0x000fe2000f8e0207 */
[----:B------:R-:W-:Y:S01]  /*16580*/  IMAD.U32 R9, RZ, RZ, UR6 ;  /* 0x00000006ff097e24 */ /* 0x000fe2000f8e00ff */
[----:B------:R-:W-:Y:S01]  /*16590*/  ULDC UR9, c[0x0][0x388] ;  /* 0x0000e20000097ab9 */ /* 0x000fe20000000800 */
[----:B------:R-:W-:Y:S01]  /*165a0*/  IMAD.MOV.U32 R4, RZ, RZ, 0x1 ;  /* 0x00000001ff047424 */ /* 0x000fe200078e00ff */
[----:B------:R-:W-:-:S02]  /*165b0*/  ISETP.NE.AND P1, PT, R3, RZ, PT ;  /* 0x000000ff0300720c */ /* 0x000fc40003f25270 */
[----:B------:R-:W-:Y:S02]  /*165c0*/  CS2R R6, SRZ ;  /* 0x0000000000067805 */ /* 0x000fe4000001ff00 */
[----:B------:R-:W-:Y:S01]  /*165d0*/  ISETP.NE.OR P0, PT, R3, RZ, !P0 ;  /* 0x000000ff0300720c */ /* 0x000fe20004705670 */
[----:B------:R-:W-:Y:S02]  /*165e0*/  IMAD.MOV.U32 R3, RZ, RZ, RZ ;  /* 0x000000ffff037224 */ /* 0x000fe400078e00ff */
[----:B------:R-:W-:Y:S02]  /*165f0*/  IMAD.MOV.U32 R5, RZ, RZ, RZ ;  /* 0x000000ffff057224 */ /* 0x000fe400078e00ff */
[----:B------:R-:W-:Y:S02]  /*16600*/  IMAD.U32 R19, RZ, RZ, UR7 ;  /* 0x00000007ff137e24 */ /* 0x000fe4000f8e00ff */
[----:B0-----:R-:W-:Y:S01]  /*16610*/  IMAD.SHL.U32 R11, R0, 0x100, RZ ;  /* 0x00000100000b7824 */ /* 0x001fe200078e00ff */
[----:B------:R-:W-:-:S03]  /*16620*/  LOP3.LUT R0, R9, 0x2, RZ, 0xfc, !PT ;  /* 0x0000000209007812 */ /* 0x000fc600078efcff */
[----:B------:R-:W-:-:S04]  /*16630*/  IMAD.HI.U32 R2, R11, UR8, RZ ;  /* 0x000000080b027c27 */ /* 0x000fc8000f8e00ff */
[----:B-1----:R-:W-:Y:S01]  /*16640*/  IMAD.SHL.U32 R16, R8, 0x80, RZ ;  /* 0x0000008008107824 */ /* 0x002fe200078e00ff */
[----:B------:R-:W-:-:S07]  /*16650*/  SHF.R.U32.HI R2, RZ, UR9, R2 ;  /* 0x00000009ff027c19 */ /* 0x000fce0008011602 */
.L_x_528:
[----:B------:R-:W0:Y:S01]  /*16660*/  S2R R9, SR_CgaCtaId ;  /* 0x0000000000097919 */ /* 0x000e220000008800 */
[----:B------:R-:W-:-:S04]  /*16670*/  MOV R8, 0x400 ;  /* 0x0000040000087802 */ /* 0x000fc80000000f00 */
[----:B0-----:R-:W-:Y:S02]  /*16680*/  LEA R18, R9, R8, 0x18 ;  /* 0x0000000809127211 */ /* 0x001fe400078ec0ff */
[----:B------:R-:W-:-:S03]  /*16690*/  SHF.L.U32 R8, R4, 0x1f, RZ ;  /* 0x0000001f04087819 */ /* 0x000fc600000006ff */
[----:B------:R-:W-:-:S07]  /*166a0*/  IMAD R9, R3, 0x8, R18 ;  /* 0x0000000803097824 */ /* 0x000fce00078e0212 */
.L_x_525:
[----:B0-----:R0:W1:Y:S02]  /*166b0*/  SYNCS.PHASECHK.TRANS64.TRYWAIT P2, [R9+URZ+0x30020], R8 ;  /* 0x03002008090075a7 */ /* 0x001064000804017f */
[----:B-1----:R-:W-:Y:S05]  /*166c0*/  @!P2 NANOSLEEP.SYNCS 0x989680 ;  /* 0x009896800000a95d */ /* 0x002fea0003900000 */
[----:B------:R-:W1:Y:S02]  /*166d0*/  @!P2 SYNCS.PHASECHK.TRANS64 P2, [R9+URZ+0x30020], R8 ;  /* 0x030020080900a5a7 */ /* 0x000e64000804007f */
[----:B-1----:R-:W-:Y:S05]  /*166e0*/  @!P2 BRA `(.L_x_525) ;  /* 0xfffffffc00f0a947 */ /* 0x002fea000383ffff */
[----:B0-----:R-:W0:Y:S02]  /*166f0*/  @!P1 LDC R8, c[0x0][0x500] ;  /* 0x00014000ff089b82 */ /* 0x001e240000000800 */
[----:B0-----:R0:W-:Y:S02]  /*16700*/  @!P1 SYNCS.ARRIVE.TRANS64 RZ, [R9+URZ+0x30000], R8 ;  /* 0x0300000809ff99a7 */ /* 0x0011e4000800003f */
[----:B0-----:R-:W-:-:S04]  /*16710*/  PRMT R8, R0, 0x9910, RZ ;  /* 0x0000991000087816 */ /* 0x001fc800000000ff */
[----:B------:R-:W-:-:S13]  /*16720*/  ISETP.NE.AND P2, PT, R8, 0x2, PT ;  /* 0x000000020800780c */ /* 0x000fda0003f45270 */
[----:B------:R-:W-:Y:S05]  /*16730*/  @P2 BRA `(.L_x_526) ;  /* 0x0000000000042947 */ /* 0x000fea0003800000 */
[----:B------:R-:W-:Y:S01]  /*16740*/  BPT.TRAP 0x1 ;  /* 0x000000040000795c */ /* 0x000fe20000300000 */
.L_x_526:
[----:B------:R-:W-:Y:S05]  /*16750*/  @P0 BRA `(.L_x_527) ;  /* 0x0000000000040947 */ /* 0x000fea0003800000 */
[----:B------:R-:W-:Y:S01]  /*16760*/  BPT.TRAP 0x1 ;  /* 0x000000040000795c */ /* 0x000fe20000300000 */
.L_x_527:
[----:B------:R-:W0:Y:S01]  /*16770*/  LDC R10, c[0x0][0x380] ;  /* 0x0000e000ff0a7b82 */ /* 0x000e220000000800 */
[----:B------:R-:W-:Y:S01]  /*16780*/  R2UR UR7, R2 ;  /* 0x00000000020772ca */ /* 0x000fe200000e0000 */
[----:B------:R-:W-:Y:S01]  /*16790*/  ULDC UR20, c[0x0][0x38c] ;  /* 0x0000e30000147ab9 */ /* 0x000fe20000000800 */
[----:B------:R-:W-:Y:S01]  /*167a0*/  R2UR UR17, R9 ;  /* 0x00000000091172ca */ /* 0x000fe200000e0000 */
[----:B------:R-:W-:Y:S01]  /*167b0*/  UISETP.NE.AND UP0, UPT, UR20, 0x1, UPT ;  /* 0x000000011400788c */ /* 0x000fe2000bf05270 */
[C---:B------:R-:W-:Y:S01]  /*167c0*/  VIADD R9, R7.reuse, 0x1 ;  /* 0x0000000107097836 */ /* 0x040fe20000000000 */
[----:B------:R-:W-:Y:S01]  /*167d0*/  R2UR UR18, R7 ;  /* 0x00000000071272ca */ /* 0x000fe200000e0000 */
[----:B------:R-:W-:Y:S01]  /*167e0*/  VIADD R19, R19, 0xffffffff ;  /* 0xffffffff13137836 */ /* 0x000fe20000000000 */
[----:B------:R-:W1:Y:S01]  /*167f0*/  LDC.64 R12, c[0x0][0x3b8] ;  /* 0x0000ee00ff0c7b82 */ /* 0x000e620000000a00 */
[----:B------:R-:W-:Y:S01]  /*16800*/  R2UR UR15, R18 ;  /* 0x00000000120f72ca */ /* 0x000fe200000e0000 */
[----:B------:R-:W-:Y:S01]  /*16810*/  ULDC.64 UR30, c[0x0][0x198] ;  /* 0x00006600001e7ab9 */ /* 0x000fe20000000a00 */
[----:B------:R-:W-:Y:S01]  /*16820*/  R2UR UR16, R3 ;  /* 0x00000000031072ca */ /* 0x000fe200000e0000 */
[----:B------:R-:W-:Y:S01]  /*16830*/  UIADD3 UR14, UP1, UR30, 0xf0, URZ ;  /* 0x000000f01e0e7890 */ /* 0x000fe2000ff3e03f */
[----:B------:R-:W-:Y:S01]  /*16840*/  ISETP.GT.AND P5, PT, R19, 0x1, PT ;  /* 0x000000011300780c */ /* 0x000fe20003fa4270 */
[----:B------:R-:W-:-:S02]  /*16850*/  UIADD3 UR30, UP2, UR30, 0x1f0, URZ ;  /* 0x000001f01e1e7890 */ /* 0x000fc4000ff5e03f */
[----:B------:R-:W1:Y:S01]  /*16860*/  LDC.64 R14, c[0x0][0x3d8] ;  /* 0x0000f600ff0e7b82 */ /* 0x000e620000000a00 */
[----:B------:R-:W-:Y:S01]  /*16870*/  @UP0 ULDC.64 UR12, c[0x0][0x390] ;  /* 0x0000e400000c0ab9 */ /* 0x000fe20000000a00 */
[----:B------:R-:W-:Y:S01]  /*16880*/  ULDC.64 UR8, c[0x0][0x3b0] ;  /* 0x0000ec0000087ab9 */ /* 0x000fe20000000a00 */
[----:B------:R-:W-:Y:S01]  /*16890*/  ULDC.64 UR22, c[0x0][0x3d0] ;  /* 0x0000f40000167ab9 */ /* 0x000fe20000000a00 */
[----:B------:R-:W-:Y:S02]  /*168a0*/  USHF.L.U32 UR18, UR18, 0x5, URZ ;  /* 0x0000000512127899 */ /* 0x000fe4000800063f */
[----:B------:R-:W-:Y:S01]  /*168b0*/  UIADD3 UR17, UR17, 0x30000, URZ ;  /* 0x0003000011117890 */ /* 0x000fe2000fffe03f */
[----:B0-----:R-:W-:Y:S01]  /*168c0*/  ISETP.NE.AND P2, PT, R10, 0x1, PT ;  /* 0x000000010a00780c */ /* 0x001fe20003f45270 */
[----:B------:R-:W0:Y:S01]  /*168d0*/  LDC R17, c[0x0][0x3c8] ;  /* 0x0000f200ff117b82 */ /* 0x000e220000000800 */
[----:B------:R-:W-:Y:S02]  /*168e0*/  ULEA UR16, UR16, UR15, 0xf ;  /* 0x0000000f10107291 */ /* 0x000fe4000f8e783f */
[----:B------:R-:W-:-:S02]  /*168f0*/  UIADD3.X UR15, URZ, UR31, URZ, UP1, !UPT ;  /* 0x0000001f3f0f7290 */ /* 0x000fc40008ffe43f */
[----:B------:R-:W-:Y:S01]  /*16900*/  UIADD3.X UR31, URZ, UR31, URZ, UP2, !UPT ;  /* 0x0000001f3f1f7290 */ /* 0x000fe200097fe43f */
[----:B------:R-:W-:Y:S01]  /*16910*/  UMOV UR28, 0x0 ;  /* 0x00000000001c7882 */ /* 0x000fe20000000000 */
[----:B------:R-:W-:-:S05]  /*16920*/  UMOV UR29, 0x10000000 ;  /* 0x10000000001d7882 */ /* 0x000fca0000000000 */
[----:B------:R-:W-:Y:S01]  /*16930*/  @P2 IMAD.U32 R8, RZ, RZ, UR7 ;  /* 0x00000007ff082e24 */ /* 0x000fe2000f8e00ff */
[----:B------:R-:W-:Y:S01]  /*16940*/  R2UR UR7, R11 ;  /* 0x000000000b0772ca */ /* 0x000fe200000e0000 */
[----:B-1----:R-:W-:-:S03]  /*16950*/  IMAD R7, R6, R13, R15 ;  /* 0x0000000d06077224 */ /* 0x002fc600078e020f */
[----:B------:R-:W-:Y:S01]  /*16960*/  @P2 R2UR UR7, R8 ;  /* 0x00000000080722ca */ /* 0x000fe200000e0000 */
[----:B------:R-:W-:Y:S01]  /*16970*/  IMAD R8, R3, 0x4000, R18 ;  /* 0x0000400003087824 */ /* 0x000fe200078e0212 */
[----:B------:R-:W-:Y:S01]  /*16980*/  ISETP.NE.AND P2, PT, R9, UR4, PT ;  /* 0x0000000409007c0c */ /* 0x000fe2000bf45270 */
[----:B------:R-:W-:-:S03]  /*16990*/  VIADD R3, R3, 0x1 ;  /* 0x0000000103037836 */ /* 0x000fc60000000000 */
[----:B------:R-:W-:Y:S01]  /*169a0*/  R2UR UR24, R8 ;  /* 0x00000000081872ca */ /* 0x000fe200000e0000 */
[----:B------:R-:W-:Y:S01]  /*169b0*/  IMAD R8, R5, R12, R14 ;  /* 0x0000000c05087224 */ /* 0x000fe200078e020e */
[----:B------:R-:W-:-:S04]  /*169c0*/  ISETP.NE.AND P4, PT, R3, 0x4, PT ;  /* 0x000000040300780c */ /* 0x000fc80003f85270 */
[----:B------:R-:W-:Y:S01]  /*169d0*/  PRMT R7, R8, 0x40, R7 ;  /* 0x0000004008077816 */ /* 0x000fe20000000007 */
[----:B------:R-:W-:Y:S01]  /*169e0*/  UIADD3 UR10, -UR7, URZ, URZ ;  /* 0x0000003f070a7290 */ /* 0x000fe2000fffe13f */
[----:B------:R-:W-:Y:S01]  /*169f0*/  VIADD R8, R5, 0x1 ;  /* 0x0000000105087836 */ /* 0x000fe20000000000 */
[----:B------:R-:W-:Y:S01]  /*16a00*/  UMOV UR21, UR7 ;  /* 0x0000000700157c82 */ /* 0x000fe20008000000 */
[----:B------:R-:W-:Y:S01]  /*16a10*/  R2UR UR25, R7 ;  /* 0x00000000071972ca */ /* 0x000fe200000e0000 */
[----:B------:R-:W-:Y:S01]  /*16a20*/  @P2 IMAD.MOV R8, RZ, RZ, R5 ;  /* 0x000000ffff082224 */ /* 0x000fe200078e0205 */
[----:B------:R-:W-:Y:S01]  /*16a30*/  SEL R7, R9, RZ, P2 ;  /* 0x000000ff09077207 */ /* 0x000fe20001000000 */
[----:B------:R-:W-:Y:S01]  /*16a40*/  IMAD R10, R10, UR10, R11 ;  /* 0x0000000a0a0a7c24 */ /* 0x000fe2000f8e020b */
[----:B------:R-:W-:Y:S01]  /*16a50*/  UIMAD.WIDE.U32 UR10, UR7, UR12, URZ ;  /* 0x0000000c070a72a5 */ /* 0x000fe2000f8e003f */
[----:B------:R-:W-:Y:S02]  /*16a60*/  R2UR UR12, R5 ;  /* 0x00000000050c72ca */ /* 0x000fe400000e0000 */
[----:B0-----:R-:W-:Y:S01]  /*16a70*/  ISETP.NE.AND P3, PT, R8, R17, PT ;  /* 0x000000110800720c */ /* 0x001fe20003f65270 */
[----:B------:R-:W-:Y:S01]  /*16a80*/  @UP0 USHF.R.U32.HI UR21, URZ, UR13, UR11 ;  /* 0x0000000d3f150299 */ /* 0x000fe2000801160b */
[----:B------:R-:W-:Y:S01]  /*16a90*/  R2UR UR19, R10 ;  /* 0x000000000a1372ca */ /* 0x000fe200000e0000 */
[----:B------:R-:W-:Y:S01]  /*16aa0*/  VIADD R10, R6, 0x1 ;  /* 0x00000001060a7836 */ /* 0x000fe20000000000 */
[----:B------:R-:W-:Y:S01]  /*16ab0*/  R2UR UR11, R16 ;  /* 0x00000000100b72ca */ /* 0x000fe200000e0000 */
[----:B------:R-:W-:Y:S01]  /*16ac0*/  UIADD3 UR10, -UR21, URZ, URZ ;  /* 0x0000003f150a7290 */ /* 0x000fe2000fffe13f */
[----:B------:R-:W-:-:S02]  /*16ad0*/  R2UR UR13, R6 ;  /* 0x00000000060d72ca */ /* 0x000fc400000e0000 */
[----:B------:R-:W-:Y:S01]  /*16ae0*/  SEL R5, RZ, 0x1, P4 ;  /* 0x00000001ff057807 */ /* 0x000fe20002000000 */
[----:B------:R-:W-:Y:S01]  /*16af0*/  UIMAD UR20, UR20, UR10, UR7 ;  /* 0x0000000a141472a4 */ /* 0x000fe2000f8e0207 */
[----:B------:R-:W-:Y:S01]  /*16b00*/  SEL R3, R3, RZ, P4 ;  /* 0x000000ff03037207 */ /* 0x000fe20002000000 */
[----:B------:R-:W-:Y:S01]  /*16b10*/  UPRMT UR7, UR25, 0x5410, URZ ;  /* 0x0000541019077896 */ /* 0x000fe2000800003f */
[----:B------:R-:W-:Y:S01]  /*16b20*/  LOP3.LUT R4, R4, R5, RZ, 0x3c, !PT ;  /* 0x0000000504047212 */ /* 0x000fe200078e3cff */
[----:B------:R-:W-:Y:S01]  /*16b30*/  UIMAD UR20, UR20, UR9, UR23 ;  /* 0x00000009141472a4 */ /* 0x000fe2000f8e0217 */
[----:B------:R-:W-:Y:S01]  /*16b40*/  @P3 IMAD.MOV R10, RZ, RZ, R6 ;  /* 0x000000ffff0a3224 */ /* 0x000fe200078e0206 */
[----:B------:R-:W-:Y:S01]  /*16b50*/  UIMAD UR19, UR19, UR8, UR22 ;  /* 0x00000008131372a4 */ /* 0x000fe2000f8e0216 */
[----:B------:R-:W-:Y:S01]  /*16b60*/  SEL R5, R8, RZ, P3 ;  /* 0x000000ff08057207 */ /* 0x000fe20001800000 */
[----:B------:R-:W-:Y:S01]  /*16b70*/  UIADD3 UR8, UR24, 0x20000, URZ ;  /* 0x0002000018087890 */ /* 0x000fe2000fffe03f */
[----:B------:R-:W-:Y:S01]  /*16b80*/  IMAD.MOV.U32 R6, RZ, RZ, R10 ;  /* 0x000000ffff067224 */ /* 0x000fe200078e000a */
[----:B------:R-:W-:Y:S01]  /*16b90*/  UMOV UR9, UR17 ;  /* 0x0000001100097c82 */ /* 0x000fe20008000000 */
[----:B------:R-:W-:-:S04]  /*16ba0*/  UMOV UR10, UR18 ;  /* 0x00000012000a7c82 */ /* 0x000fc80008000000 */
[----:B------:R0:W-:Y:S02]  /*16bb0*/  UTMALDG.4D.IM2COL [UR16], [UR14], UR7 ;  /* 0x000000100e0073b4 */ /* 0x0001e40008058007 */
[----:B------:R0:W-:Y:S02]  /*16bc0*/  UTMALDG.4D [UR8], [UR30], desc[UR28] ;  /* 0x00001c081e0075b4 */ /* 0x0001e40008019000 */
[----:B0-----:R-:W-:Y:S05]  /*16bd0*/  @P5 BRA `(.L_x_528) ;  /* 0xfffffff800a05947 */ /* 0x001fea000383ffff */
.L_x_524:
[----:B------:R-:W-:Y:S05]  /*16be0*/  WARPSYNC.ALL ;  /* 0x0000000000007948 */ /* 0x000fea0003800000 */
[----:B------:R-:W-:-:S13]  /*16bf0*/  ELECT P0, URZ, PT ;  /* 0x00000000003f782f */ /* 0x000fda0003800000 */
[----:B------:R-:W-:Y:S05]  /*16c00*/  @!P0 EXIT ;  /* 0x000000000000894d */ /* 0x000fea0003800000 */
[----:B------:R-:W-:-:S04]  /*16c10*/  ULOP3.LUT UR6, UR6, 0x2, URZ, 0xfc, !UPT ;  /* 0x0000000206067892 */ /* 0x000fc8000f8efc3f */
[----:B------:R-:W-:-:S06]  /*16c20*/  UISETP.NE.AND UP0, UPT, UR6, 0x3, UPT ;  /* 0x000000030600788c */ /* 0x000fcc000bf05270 */
[----:B------:R-:W-:-:S13]  /*16c30*/  PLOP3.LUT P0, PT, PT, PT, UP0, 0x80, 0x0 ;  /* 0x000000000000781c */ /* 0x000fda0003f0f008 */
[----:B------:R-:W-:Y:S05]  /*16c40*/  @!P0 BRA `(.L_x_529) ;  /* 0x0000000000048947 */ /* 0x000fea0003800000 */
[----:B------:R-:W-:Y:S01]  /*16c50*/  BPT.TRAP 0x1 ;  /* 0x000000040000795c */ /* 0x000fe20000300000 */
.L_x_529:
[----:B------:R-:W0:Y:S01]  /*16c60*/  S2UR UR7, SR_CgaCtaId ;  /* 0x00000000000779c3 */ /* 0x000e220000008800 */
[----:B------:R-:W-:Y:S01]  /*16c70*/  ULOP3.LUT UP0, URZ, UR5, 0x4, URZ, 0xc0, !UPT ;  /* 0x00000004053f7892 */ /* 0x000fe2000f80c03f */
[----:B------:R-:W-:Y:S01]  /*16c80*/  UMOV UR6, 0x400 ;  /* 0x0000040000067882 */ /* 0x000fe20000000000 */
[----:B------:R-:W-:Y:S02]  /*16c90*/  USHF.L.U32 UR4, UR5, 0x3, URZ ;  /* 0x0000000305047899 */ /* 0x000fe4000800063f */
[----:B------:R-:W-:Y:S02]  /*16ca0*/  USEL UR8, URZ, 0x1, UP0 ;  /* 0x000000013f087887 */ /* 0x000fe40008000000 */
[----:B------:R-:W-:-:S04]  /*16cb0*/  ULOP3.LUT UR5, UR5, 0x3, URZ, 0xc0, !UPT ;  /* 0x0000000305057892 */ /* 0x000fc8000f8ec03f */
[----:B------:R-:W-:-:S05]  /*16cc0*/  IMAD.U32 R0, RZ, RZ, UR8 ;  /* 0x00000008ff007e24 */ /* 0x000fca000f8e00ff */
[----:B------:R-:W-:Y:S01]  /*16cd0*/  SHF.L.U32 R0, R0, 0x1f, RZ ;  /* 0x0000001f00007819 */ /* 0x000fe200000006ff */
[----:B0-----:R-:W-:Y:S02]  /*16ce0*/  ULEA UR7, UR7, UR6, 0x18 ;  /* 0x0000000607077291 */ /* 0x001fe4000f8ec03f */
[----:B------:R-:W-:Y:S02]  /*16cf0*/  ULOP3.LUT UR6, UR4, 0x18, URZ, 0xc0, !UPT ;  /* 0x0000001804067892 */ /* 0x000fe4000f8ec03f */
[----:B------:R-:W-:-:S04]  /*16d00*/  UIADD3 UR4, UR7, 0x30020, URZ ;  /* 0x0003002007047890 */ /* 0x000fc8000fffe03f */
[----:B------:R-:W-:-:S12]  /*16d10*/  UIADD3 UR6, UR4, UR6, URZ ;  /* 0x0000000604067290 */ /* 0x000fd8000fffe03f */
.L_x_530:
[----:B0-----:R-:W-:-:S04]  /*16d20*/  IMAD.U32 R3, RZ, RZ, UR6 ;  /* 0x00000006ff037e24 */ /* 0x001fc8000f8e00ff */
[----:B------:R0:W1:Y:S03]  /*16d30*/  SYNCS.PHASECHK.TRANS64.TRYWAIT P0, [R3+URZ], R0 ;  /* 0x00000000030075a7 */ /* 0x000066000800017f */
[----:B-1----:R-:W-:Y:S05]  /*16d40*/  @!P0 NANOSLEEP.SYNCS 0x989680 ;  /* 0x009896800000895d */ /* 0x002fea0003900000 */
[----:B------:R-:W1:Y:S02]  /*16d50*/  @!P0 SYNCS.PHASECHK.TRANS64 P0, [R3+URZ], R0 ;  /* 0x00000000030085a7 */ /* 0x000e64000800007f */
[----:B-1----:R-:W-:Y:S05]  /*16d60*/  @!P0 BRA `(.L_x_530) ;  /* 0xfffffffc00ec8947 */ /* 0x002fea000383ffff */
[----:B------:R-:W-:-:S04]  /*16d70*/  UIADD3 UR5, UR5, 0x1, URZ ;  /* 0x0000000105057890 */ /* 0x000fc8000fffe03f */
[----:B------:R-:W-:Y:S02]  /*16d80*/  UISETP.EQ.XOR UP0, UPT, UR5, 0x4, !UP0 ;  /* 0x000000040500788c */ /* 0x000fe4000c702a70 */
[----:B------:R-:W-:Y:S02]  /*16d90*/  UISETP.NE.AND UP1, UPT, UR5, 0x4, UPT ;  /* 0x000000040500788c */ /* 0x000fe4000bf25270 */
[----:B------:R-:W-:Y:S02]  /*16da0*/  USEL UR6, URZ, 0x1, !UP0 ;  /* 0x000000013f067887 */ /* 0x000fe4000c000000 */
[----:B------:R-:W-:-:S04]  /*16db0*/  USEL UR5, UR5, URZ, UP1 ;  /* 0x0000003f05057287 */ /* 0x000fc80008800000 */
[----:B0-----:R-:W-:Y:S01]  /*16dc0*/  IMAD.U32 R0, RZ, RZ, UR6 ;  /* 0x00000006ff007e24 */ /* 0x001fe2000f8e00ff */
[----:B------:R-:W-:-:S04]  /*16dd0*/  ULEA UR7, UR5, UR4, 0x3 ;  /* 0x0000000405077291 */ /* 0x000fc8000f8e183f */
[----:B------:R-:W-:-:S08]  /*16de0*/  SHF.L.U32 R0, R0, 0x1f, RZ ;  /* 0x0000001f00007819 */ /* 0x000fd000000006ff */
.L_x_531:
[----:B0-----:R-:W-:-:S04]  /*16df0*/  IMAD.U32 R3, RZ, RZ, UR7 ;  /* 0x00000007ff037e24 */ /* 0x001fc8000f8e00ff */
[----:B------:R0:W1:Y:S03]  /*16e00*/  SYNCS.PHASECHK.TRANS64.TRYWAIT P0, [R3+URZ], R0 ;  /* 0x00000000030075a7 */ /* 0x000066000800017f */
[----:B-1----:R-:W-:Y:S05]  /*16e10*/  @!P0 NANOSLEEP.SYNCS 0x989680 ;  /* 0x009896800000895d */ /* 0x002fea0003900000 */
[----:B------:R-:W1:Y:S02]  /*16e20*/  @!P0 SYNCS.PHASECHK.TRANS64 P0, [R3+URZ], R0 ;  /* 0x00000000030085a7 */ /* 0x000e64000800007f */
[----:B-1----:R-:W-:Y:S05]  /*16e30*/  @!P0 BRA `(.L_x_531) ;  /* 0xfffffffc00ec8947 */ /* 0x002fea000383ffff */
[----:B------:R-:W-:-:S04]  /*16e40*/  UIADD3 UR5, UR5, 0x1, URZ ;  /* 0x0000000105057890 */ /* 0x000fc8000fffe03f */
[----:B------:R-:W-:Y:S02]  /*16e50*/  UISETP.EQ.XOR UP0, UPT, UR5, 0x4, UP0 ;  /* 0x000000040500788c */ /* 0x000fe40008702a70 */
[----:B------:R-:W-:Y:S02]  /*16e60*/  UISETP.NE.AND UP1, UPT, UR5, 0x4, UPT ;  /* 0x000000040500788c */ /* 0x000fe4000bf25270 */
[----:B------:R-:W-:Y:S02]  /*16e70*/  USEL UR6, URZ, 0x1, !UP0 ;  /* 0x000000013f067887 */ /* 0x000fe4000c000000 */
[----:B------:R-:W-:-:S04]  /*16e80*/  USEL UR5, UR5, URZ, UP1 ;  /* 0x0000003f05057287 */ /* 0x000fc80008800000 */
[----:B0-----:R-:W-:Y:S01]  /*16e90*/  IMAD.U32 R0, RZ, RZ, UR6 ;  /* 0x00000006ff007e24 */ /* 0x001fe2000f8e00ff */
[----:B------:R-:W-:-:S04]  /*16ea0*/  ULEA UR7, UR5, UR4, 0x3 ;  /* 0x0000000405077291 */ /* 0x000fc8000f8e183f */
[----:B------:R-:W-:-:S08]  /*16eb0*/  SHF.L.U32 R0, R0, 0x1f, RZ ;  /* 0x0000001f00007819 */ /* 0x000fd000000006ff */
.L_x_532:
        /* <DEDUP_REMOVED lines=13> */
.L_x_533:
[----:B0-----:R-:W-:-:S04]  /*16f90*/  IMAD.U32 R3, RZ, RZ, UR5 ;  /* 0x00000005ff037e24 */ /* 0x001fc8000f8e00ff */
[----:B------:R0:W1:Y:S03]  /*16fa0*/  SYNCS.PHASECHK.TRANS64.TRYWAIT P0, [R3+URZ], R0 ;  /* 0x00000000030075a7 */ /* 0x000066000800017f */
[----:B-1----:R-:W-:Y:S05]  /*16fb0*/  @!P0 NANOSLEEP.SYNCS 0x989680 ;  /* 0x009896800000895d */ /* 0x002fea0003900000 */
[----:B------:R-:W1:Y:S02]  /*16fc0*/  @!P0 SYNCS.PHASECHK.TRANS64 P0, [R3+URZ], R0 ;  /* 0x00000000030085a7 */ /* 0x000e64000800007f */
[----:B-1----:R-:W-:Y:S05]  /*16fd0*/  @P0 EXIT ;  /* 0x000000000000094d */ /* 0x002fea0003800000 */
[----:B------:R-:W-:Y:S05]  /*16fe0*/  BRA `(.L_x_533) ;  /* 0xfffffffc00e87947 */ /* 0x000fea000383ffff */
.L_x_534:
[----:B------:R-:W-:-:S00]  /*16ff0*/  BRA `(.L_x_534) ;  /* 0xfffffffc00fc7947 */ /* 0x000fc0000383ffff */
[----:B------:R-:W-:-:S00]  /*17000*/  NOP ;  /* 0x0000000000007918 */ /* 0x000fc00000000000 */
[----:B------:R-:W-:-:S00]  /*17010*/  NOP ;  /* 0x0000000000007918 */ /* 0x000fc00000000000 */
[----:B------:R-:W-:-:S00]  /*17020*/  NOP ;  /* 0x0000000000007918 */ /* 0x000fc00000000000 */
[----:B------:R-:W-:-:S00]  /*17030*/  NOP ;  /* 0x0000000000007918 */ /* 0x000fc00000000000 */
[----:B------:R-:W-:-:S00]  /*17040*/  NOP ;  /* 0x0000000000007918 */ /* 0x000fc00000000000 */
[----:B------:R-:W-:-:S00]  /*17050*/  NOP ;  /* 0x0000000000007918 */ /* 0x000fc00000000000 */
[----:B------:R-:W-:-:S00]  /*17060*/  NOP ;  /* 0x0000000000007918 */ /* 0x000fc00000000000 */
[----:B------:R-:W-:-:S00]  /*17070*/  NOP ;  /* 0x0000000000007918 */ /* 0x000fc00000000000 */
.L_x_535:


//--------------------- .nv.shared._ZN7cutlass13device_kernelINS_4conv6kernel13ConvUniversalINS1_16ConvProblemShapeILNS1_8OperatorE0ELi2EEENS1_10collective14CollectiveConvINS1_46MainloopSm90TmaGmmaWarpSpecializedImplicitGemmILS5_0ELi4ELi2EN4cute5tupleIJNSA_1CILi1EEESD_SD_EEENS1_36KernelImplicitTmaWarpSpecializedSm90ELi1EEENSB_IJNSC_ILi256EEENSC_ILi128EEENSB_IJNSC_ILi32EEEEEEEEENS_10tfloat32_tESM_NSA_8TiledMMAINSA_8MMA_AtomIJNSA_4SM904GMMA30MMA_64x128x8_F32TF32TF32_SS_TNILNSQ_7ScaleInE1ELSS_1EEEEEENSA_6LayoutISE_NSB_IJNSC_ILi0EEESW_SW_EEEEENSB_IJNSA_10UnderscoreESZ_SZ_EEEEENS7_6detail26Sm90ImplicitGemmTileTraitsINSA_20SM90_TMA_LOAD_IM2COLENSA_14ComposedLayoutINSA_7SwizzleILi3ELi4ELi3EEENSA_18smem_ptr_flag_bitsILi32EEENSV_INSB_IJNSB_IJNSC_ILi8EEESJ_EEENSB_IJSJ_SD_EEENSB_IJSD_NSC_ILi4EEEEEEEEENSB_IJNSB_IJSJ_SH_EEENSB_IJSD_SW_EEENSB_IJSW_NSC_ILi8192EEEEEEEEEEEEEvEENS13_INSA_13SM90_TMA_LOADENS15_IS17_S19_NSV_INSB_IJNSB_IJS1A_NSC_ILi16EEEEEES1C_S1E_EEENSB_IJS1G_S1H_NSB_IJSW_NSC_ILi4096EEEEEEEEEEEEEvEEEENS_8epilogue10collective6detail29Sm90TmaWarpSpecializedAdapterINS20_15DefaultEpilogueISM_NSB_IJNSB_IJlllEEESD_SW_EEES25_NS1Z_6thread17LinearCombinationISM_Li1EffLNS26_9ScaleType4KindE0ELNS_15FloatRoundStyleE2ESM_EENS_4gemm15EpilogueDefaultEEEEEvvEEEEvNT_6ParamsE --------------------------
	.section	.nv.shared._ZN7cutlass13device_kernelINS_4conv6kernel13ConvUniversalINS1_16ConvProblemShapeILNS1_8OperatorE0ELi2EEENS1_10collective14CollectiveConvINS1_46MainloopSm90TmaGmmaWarpSpecializedImplicitGemmILS5_0ELi4ELi2EN4cute5tupleIJNSA_1CILi1EEESD_SD_EEENS1_36KernelImplicitTmaWarpSpecializedSm90ELi1EEENSB_IJNSC_ILi256EEENSC_ILi128EEENSB_IJNSC_ILi32EEEEEEEEENS_10tfloat32_tESM_NSA_8TiledMMAINSA_8MMA_AtomIJNSA_4SM904GMMA30MMA_64x128x8_F32TF32TF32_SS_TNILNSQ_7ScaleInE1ELSS_1EEEEEENSA_6LayoutISE_NSB_IJNSC_ILi0EEESW_SW_EEEEENSB_IJNSA_10UnderscoreESZ_SZ_EEEEENS7_6detail26Sm90ImplicitGemmTileTraitsINSA_20SM90_TMA_LOAD_IM2COLENSA_14ComposedLayoutINSA_7SwizzleILi3ELi4ELi3EEENSA_18smem_ptr_flag_bitsILi32EEENSV_INSB_IJNSB_IJNSC_ILi8EEESJ_EEENSB_IJSJ_SD_EEENSB_IJSD_NSC_ILi4EEEEEEEEENSB_IJNSB_IJSJ_SH_EEENSB_IJSD_SW_EEENSB_IJSW_NSC_ILi8192EEEEEEEEEEEEEvEENS13_INSA_13SM90_TMA_LOADENS15_IS17_S19_NSV_INSB_IJNSB_IJS1A_NSC_ILi16EEEEEES1C_S1E_EEENSB_IJS1G_S1H_NSB_IJSW_NSC_ILi4096EEEEEEEEEEEEEvEEEENS_8epilogue10collective6detail29Sm90TmaWarpSpecializedAdapterINS20_15DefaultEpilogueISM_NSB_IJNSB_IJlllEEESD_SW_EEES25_NS1Z_6thread17LinearCombinationISM_Li1EffLNS26_9ScaleType4KindE0ELNS_15FloatRoundStyleE2ESM_EENS_4gemm15EpilogueDefaultEEEEEvvEEEEvNT_6ParamsE,"aw",@nobits
	.sectionflags	@""
	.align	16
	.zero		1024


//--------------------- .nv.shared.reserved.0     --------------------------
	.section	.nv.shared.reserved.0,"aw",@nobits
	.weak		__nv_reservedSMEM_offset_0_alias
	.size		__nv_reservedSMEM_offset_0_alias, 0, 0
	.other		__nv_reservedSMEM_offset_0_alias,@"STO_CUDA_RESERVED_SHARED STV_DEFAULT"
__nv_reservedSMEM_offset_0_alias:
	.zero		0


//--------------------- .nv.global                --------------------------
	.section	.nv.global,"aw",@nobits
.nv.global:
	.type		_ZN39_INTERNAL_cc18b101_4_k_cu_a2daea0e_27994cute1_E,@object
	.size		_ZN39_INTERNAL_cc18b101_4_k_cu_a2daea0e_27994cute1_E,(_ZN39_INTERNAL_cc18b101_4_k_cu_a2daea0e_27994cuda3std3__45__cpo6cbeginE - _ZN39_INTERNAL_cc18b101_4_k_cu_a2daea0e_27994cute1_E)
_ZN39_INTERNAL_cc18b101_4_k_cu_a2daea0e_27994cute1_E:
	.zero		1
	.type		_ZN39_INTERNAL_cc18b101_4_k_cu_a2daea0e_27994cuda3std3__45__cpo6cbeginE,@object
	.size		_ZN39_INTERNAL_cc18b101_4_k_cu_a2daea0e_27994cuda3std3__45__cpo6cbeginE,(_ZN39_INTERNAL_cc18b101_4_k_cu_a2daea0e_27994cuda3std3__48in_placeE - _ZN39_INTERNAL_cc18b101_4_k_cu_a2daea0e_27994cuda3std3__45__cpo6cbeginE)
_ZN39_INTERNAL_cc18b101_4_k_cu_a2daea0e_27994cuda3std3__45__cpo6cbeginE:
	.zero		1
	.type		_ZN39_INTERNAL_cc18b101_4_k_cu_a2daea0e_27994cuda3std3__48in_placeE,@object
	.size		_ZN39_INTERNAL_cc18b101_4_k_cu_a2daea0e_27994cuda3std3__48in_placeE,(_ZN39_INTERNAL_cc18b101_4_k_cu_a2daea0e_27994cuda3std6ranges3__45__cpo9iter_moveE - _ZN39_INTERNAL_cc18b101_4_k_cu_a2daea0e_27994cuda3std3__48in_placeE)
_ZN39_INTERNAL_cc18b101_4_k_cu_a2daea0e_27994cuda3std3__48in_placeE:
	.zero		1
	.type		_ZN39_INTERNAL_cc18b101_4_k_cu_a2daea0e_27994cuda3std6ranges3__45__cpo9iter_moveE,@object
	.size		_ZN39_INTERNAL_cc18b101_4_k_cu_a2daea0e_27994cuda3std6ranges3__45__cpo9iter_moveE,(_ZN39_INTERNAL_cc18b101_4_k_cu_a2daea0e_27994cuda3std3__45__cpo5beginE - _ZN39_INTERNAL_cc18b101_4_k_cu_a2daea0e_27994cuda3std6ranges3__45__cpo9iter_moveE)
_ZN39_INTERNAL_cc18b101_4_k_cu_a2daea0e_27994cuda3std6ranges3__45__cpo9iter_moveE:
	.zero		1
	.type		_ZN39_INTERNAL_cc18b101_4_k_cu_a2daea0e_27994cuda3std3__45__cpo5beginE,@object
	.size		_ZN39_INTERNAL_cc18b101_4_k_cu_a2daea0e_27994cuda3std3__45__cpo5beginE,(_ZN39_INTERNAL_cc18b101_4_k_cu_a2daea0e_27994cuda3std3__441_GLOBAL__N__cc18b101_4_k_cu_a2daea0e_27996ignoreE - _ZN39_INTERNAL_cc18b101_4_k_cu_a2daea0e_27994cuda3std3__45__cpo5beginE)
_ZN39_INTERNAL_cc18b101_4_k_cu_a2daea0e_27994cuda3std3__45__cpo5beginE:
	.zero		1
	.type		_ZN39_INTERNAL_cc18b101_4_k_cu_a2daea0e_27994cuda3std3__441_GLOBAL__N__cc18b101_4_k_cu_a2daea0e_27996ignoreE,@object
	.size		_ZN39_INTERNAL_cc18b101_4_k_cu_a2daea0e_27994cuda3std3__441_GLOBAL__N__cc18b101_4_k_cu_a2daea0e_27996ignoreE,(_ZN39_INTERNAL_cc18b101_4_k_cu_a2daea0e_27994cute7productE - _ZN39_INTERNAL_cc18b101_4_k_cu_a2daea0e_27994cuda3std3__441_GLOBAL__N__cc18b101_4_k_cu_a2daea0e_27996ignoreE)
_ZN39_INTERNAL_cc18b101_4_k_cu_a2daea0e_27994cuda3std3__441_GLOBAL__N__cc18b101_4_k_cu_a2daea0e_27996ignoreE:
	.zero		1
	.type		_ZN39_INTERNAL_cc18b101_4_k_cu_a2daea0e_27994cute7productE,@object
	.size		_ZN39_INTERNAL_cc18b101_4_k_cu_a2daea0e_27994cute7productE,(_ZN39_INTERNAL_cc18b101_4_k_cu_a2daea0e_27994cuda3std3__45__cpo3endE - _ZN39_INTERNAL_cc18b101_4_k_cu_a2daea0e_27994cute7productE)
_ZN39_INTERNAL_cc18b101_4_k_cu_a2daea0e_27994cute7productE:
	.zero		1
	.type		_ZN39_INTERNAL_cc18b101_4_k_cu_a2daea0e_27994cuda3std3__45__cpo3endE,@object
	.size		_ZN39_INTERNAL_cc18b101_4_k_cu_a2daea0e_27994cuda3std3__45__cpo3endE,(_ZN39_INTERNAL_cc18b101_4_k_cu_a2daea0e_27994cuda3std3__419piecewise_constructE - _ZN39_INTERNAL_cc18b101_4_k_cu_a2daea0e_27994cuda3std3__45__cpo3endE)
_ZN39_INTERNAL_cc18b101_4_k_cu_a2daea0e_27994cuda3std3__45__cpo3endE:
	.zero		1
	.type		_ZN39_INTERNAL_cc18b101_4_k_cu_a2daea0e_27994cuda3std3__419piecewise_constructE,@object
	.size		_ZN39_INTERNAL_cc18b101_4_k_cu_a2daea0e_27994cuda3std3__419piecewise_constructE,(_ZN39_INTERNAL_cc18b101_4_k_cu_a2daea0e_27994cuda3std3__45__cpo4cendE - _ZN39_INTERNAL_cc18b101_4_k_cu_a2daea0e_27994cuda3std3__419piecewise_constructE)
_ZN39_INTERNAL_cc18b101_4_k_cu_a2daea0e_27994cuda3std3__419piecewise_constructE:
	.zero		1
	.type		_ZN39_INTERNAL_cc18b101_4_k_cu_a2daea0e_27994cuda3std3__45__cpo4cendE,@object
	.size		_ZN39_INTERNAL_cc18b101_4_k_cu_a2daea0e_27994cuda3std3__45__cpo4cendE,(_ZN39_INTERNAL_cc18b101_4_k_cu_a2daea0e_27994cuda3std6ranges3__45__cpo4swapE - _ZN39_INTERNAL_cc18b101_4_k_cu_a2daea0e_27994cuda3std3__45__cpo4cendE)
_ZN39_INTERNAL_cc18b101_4_k_cu_a2daea0e_27994cuda3std3__45__cpo4cendE:
	.zero		1
	.type		_ZN39_INTERNAL_cc18b101_4_k_cu_a2daea0e_27994cuda3std6ranges3__45__cpo4swapE,@object
	.size		_ZN39_INTERNAL_cc18b101_4_k_cu_a2daea0e_27994cuda3std6ranges3__45__cpo4swapE,(.L_7 - _ZN39_INTERNAL_cc18b101_4_k_cu_a2daea0e_27994cuda3std6ranges3__45__cpo4swapE)
_ZN39_INTERNAL_cc18b101_4_k_cu_a2daea0e_27994cuda3std6ranges3__45__cpo4swapE:
	.zero		1
.L_7:


//--------------------- .nv.constant0._ZN7cutlass13device_kernelINS_4conv6kernel13ConvUniversalINS1_16ConvProblemShapeILNS1_8OperatorE0ELi2EEENS1_10collective14CollectiveConvINS1_46MainloopSm90TmaGmmaWarpSpecializedImplicitGemmILS5_0ELi4ELi2EN4cute5tupleIJNSA_1CILi1EEESD_SD_EEENS1_36KernelImplicitTmaWarpSpecializedSm90ELi1EEENSB_IJNSC_ILi256EEENSC_ILi128EEENSB_IJNSC_ILi32EEEEEEEEENS_10tfloat32_tESM_NSA_8TiledMMAINSA_8MMA_AtomIJNSA_4SM904GMMA30MMA_64x128x8_F32TF32TF32_SS_TNILNSQ_7ScaleInE1ELSS_1EEEEEENSA_6LayoutISE_NSB_IJNSC_ILi0EEESW_SW_EEEEENSB_IJNSA_10UnderscoreESZ_SZ_EEEEENS7_6detail26Sm90ImplicitGemmTileTraitsINSA_20SM90_TMA_LOAD_IM2COLENSA_14ComposedLayoutINSA_7SwizzleILi3ELi4ELi3EEENSA_18smem_ptr_flag_bitsILi32EEENSV_INSB_IJNSB_IJNSC_ILi8EEESJ_EEENSB_IJSJ_SD_EEENSB_IJSD_NSC_ILi4EEEEEEEEENSB_IJNSB_IJSJ_SH_EEENSB_IJSD_SW_EEENSB_IJSW_NSC_ILi8192EEEEEEEEEEEEEvEENS13_INSA_13SM90_TMA_LOADENS15_IS17_S19_NSV_INSB_IJNSB_IJS1A_NSC_ILi16EEEEEES1C_S1E_EEENSB_IJS1G_S1H_NSB_IJSW_NSC_ILi4096EEEEEEEEEEEEEvEEEENS_8epilogue10collective6detail29Sm90TmaWarpSpecializedAdapterINS20_15DefaultEpilogueISM_NSB_IJNSB_IJlllEEESD_SW_EEES25_NS1Z_6thread17LinearCombinationISM_Li1EffLNS26_9ScaleType4KindE0ELNS_15FloatRoundStyleE2ESM_EENS_4gemm15EpilogueDefaultEEEEEvvEEEEvNT_6ParamsE --------------------------
	.section	.nv.constant0._ZN7cutlass13device_kernelINS_4conv6kernel13ConvUniversalINS1_16ConvProblemShapeILNS1_8OperatorE0ELi2EEENS1_10collective14CollectiveConvINS1_46MainloopSm90TmaGmmaWarpSpecializedImplicitGemmILS5_0ELi4ELi2EN4cute5tupleIJNSA_1CILi1EEESD_SD_EEENS1_36KernelImplicitTmaWarpSpecializedSm90ELi1EEENSB_IJNSC_ILi256EEENSC_ILi128EEENSB_IJNSC_ILi32EEEEEEEEENS_10tfloat32_tESM_NSA_8TiledMMAINSA_8MMA_AtomIJNSA_4SM904GMMA30MMA_64x128x8_F32TF32TF32_SS_TNILNSQ_7ScaleInE1ELSS_1EEEEEENSA_6LayoutISE_NSB_IJNSC_ILi0EEESW_SW_EEEEENSB_IJNSA_10UnderscoreESZ_SZ_EEEEENS7_6detail26Sm90ImplicitGemmTileTraitsINSA_20SM90_TMA_LOAD_IM2COLENSA_14ComposedLayoutINSA_7SwizzleILi3ELi4ELi3EEENSA_18smem_ptr_flag_bitsILi32EEENSV_INSB_IJNSB_IJNSC_ILi8EEESJ_EEENSB_IJSJ_SD_EEENSB_IJSD_NSC_ILi4EEEEEEEEENSB_IJNSB_IJSJ_SH_EEENSB_IJSD_SW_EEENSB_IJSW_NSC_ILi8192EEEEEEEEEEEEEvEENS13_INSA_13SM90_TMA_LOADENS15_IS17_S19_NSV_INSB_IJNSB_IJS1A_NSC_ILi16EEEEEES1C_S1E_EEENSB_IJS1G_S1H_NSB_IJSW_NSC_ILi4096EEEEEEEEEEEEEvEEEENS_8epilogue10collective6detail29Sm90TmaWarpSpecializedAdapterINS20_15DefaultEpilogueISM_NSB_IJNSB_IJlllEEESD_SW_EEES25_NS1Z_6thread17LinearCombinationISM_Li1EffLNS26_9ScaleType4KindE0ELNS_15FloatRoundStyleE2ESM_EENS_4gemm15EpilogueDefaultEEEEEvvEEEEvNT_6ParamsE,"a",@progbits
	.sectionflags	@""
	.align	4
.nv.constant0._ZN7cutlass13device_kernelINS_4conv6kernel13ConvUniversalINS1_16ConvProblemShapeILNS1_8OperatorE0ELi2EEENS1_10collective14CollectiveConvINS1_46MainloopSm90TmaGmmaWarpSpecializedImplicitGemmILS5_0ELi4ELi2EN4cute5tupleIJNSA_1CILi1EEESD_SD_EEENS1_36KernelImplicitTmaWarpSpecializedSm90ELi1EEENSB_IJNSC_ILi256EEENSC_ILi128EEENSB_IJNSC_ILi32EEEEEEEEENS_10tfloat32_tESM_NSA_8TiledMMAINSA_8MMA_AtomIJNSA_4SM904GMMA30MMA_64x128x8_F32TF32TF32_SS_TNILNSQ_7ScaleInE1ELSS_1EEEEEENSA_6LayoutISE_NSB_IJNSC_ILi0EEESW_SW_EEEEENSB_IJNSA_10UnderscoreESZ_SZ_EEEEENS7_6detail26Sm90ImplicitGemmTileTraitsINSA_20SM90_TMA_LOAD_IM2COLENSA_14ComposedLayoutINSA_7SwizzleILi3ELi4ELi3EEENSA_18smem_ptr_flag_bitsILi32EEENSV_INSB_IJNSB_IJNSC_ILi8EEESJ_EEENSB_IJSJ_SD_EEENSB_IJSD_NSC_ILi4EEEEEEEEENSB_IJNSB_IJSJ_SH_EEENSB_IJSD_SW_EEENSB_IJSW_NSC_ILi8192EEEEEEEEEEEEEvEENS13_INSA_13SM90_TMA_LOADENS15_IS17_S19_NSV_INSB_IJNSB_IJS1A_NSC_ILi16EEEEEES1C_S1E_EEENSB_IJS1G_S1H_NSB_IJSW_NSC_ILi4096EEEEEEEEEEEEEvEEEENS_8epilogue10collective6detail29Sm90TmaWarpSpecializedAdapterINS20_15DefaultEpilogueISM_NSB_IJNSB_IJlllEEESD_SW_EEES25_NS1Z_6thread17LinearCombinationISM_Li1EffLNS26_9ScaleType4KindE0ELNS_15FloatRoundStyleE2ESM_EENS_4gemm15EpilogueDefaultEEEEEvvEEEEvNT_6ParamsE:
	.zero		1536


//--------------------- SYMBOLS --------------------------

	.type		.nv.reservedSmem.offset0,@object
	.size		.nv.reservedSmem.offset0,0x4
